	.target	sm_90a

	.elftype	@"ET_EXEC"


//--------------------- .note.nv.tkinfo           --------------------------
	.section	.note.nv.tkinfo,"",@"SHT_NOTE"
	.sectionflags	@"SHF_NOTE_NV_TKINFO"
	.tkinfo
        /*0018*/ 	.word	0x00000002
        /*0030*/ 	.string	""
        /*0030*/ 	.string	"ptxas"
        /*0030*/ 	.string	"Cuda compilation tools, release 13.0, V13.0.88"
        /*0030*/ 	.string	"Build cuda_13.0.r13.0/compiler.36424714_0"
        /*0030*/ 	.string	"-arch sm_90a -m 64 "



//--------------------- .note.nv.cuinfo           --------------------------
	.section	.note.nv.cuinfo,"",@"SHT_NOTE"
	.sectionflags	@"SHF_NOTE_NV_CUINFO"
        /*0018*/ 	.short	0x0002
        /*001a*/ 	.short	0x005a
        /*001c*/ 	.short	0x0082
	.zero		2


//--------------------- .nv.info                  --------------------------
	.section	.nv.info,"",@"SHT_CUDA_INFO"
	.align	4


	//----- nvinfo : EIATTR_REGCOUNT
	.align		4
        /*0000*/ 	.byte	0x04, 0x2f
        /*0002*/ 	.short	(.L_15 - .L_14)
	.align		4
.L_14:
        /*0004*/ 	.word	index@(_ZN7cutlass13device_kernelINS_4fmha6kernel28FmhaKernelTmaWarpSpecializedINS1_10collective30FmhaMainloopTmaWarpSpecializedINS_6half_tEffN4cute5tupleIJNS7_1CILi128EEENS9_ILi64EEENS9_ILi32EEEEEENS8_IJiNS9_ILi1EEENS8_IJiiEEEEEESG_SG_NS4_12CausalFusionEJNS2_6OptionILNS2_3TagE0ENS9_ILb1EEEEENSI_ILSJ_2ESK_EEEEENS4_15FmhaFwdEpilogueIS6_fNS8_IJSB_SC_SB_EEEEENS2_23PersistentTileSchedulerEJSL_SM_EEEEEvNT_6ParamsE)
        /*0008*/ 	.word	0x000000a8


	//----- nvinfo : EIATTR_FRAME_SIZE
	.align		4
.L_15:
        /*000c*/ 	.byte	0x04, 0x11
        /*000e*/ 	.short	(.L_17 - .L_16)
	.align		4
.L_16:
        /*0010*/ 	.word	index@($__internal_0_$__cuda_sm20_rcp_rn_f32_slowpath)
        /*0014*/ 	.word	0x00000000


	//----- nvinfo : EIATTR_FRAME_SIZE
	.align		4
.L_17:
        /*0018*/ 	.byte	0x04, 0x11
        /*001a*/ 	.short	(.L_19 - .L_18)
	.align		4
.L_18:
        /*001c*/ 	.word	index@(_ZN7cutlass13device_kernelINS_4fmha6kernel28FmhaKernelTmaWarpSpecializedINS1_10collective30FmhaMainloopTmaWarpSpecializedINS_6half_tEffN4cute5tupleIJNS7_1CILi128EEENS9_ILi64EEENS9_ILi32EEEEEENS8_IJiNS9_ILi1EEENS8_IJiiEEEEEESG_SG_NS4_12CausalFusionEJNS2_6OptionILNS2_3TagE0ENS9_ILb1EEEEENSI_ILSJ_2ESK_EEEEENS4_15FmhaFwdEpilogueIS6_fNS8_IJSB_SC_SB_EEEEENS2_23PersistentTileSchedulerEJSL_SM_EEEEEvNT_6ParamsE)
        /*0020*/ 	.word	0x00000000


	//----- nvinfo : EIATTR_MIN_STACK_SIZE
	.align		4
.L_19:
        /*0024*/ 	.byte	0x04, 0x12
        /*0026*/ 	.short	(.L_21 - .L_20)
	.align		4
.L_20:
        /*0028*/ 	.word	index@(_ZN7cutlass13device_kernelINS_4fmha6kernel28FmhaKernelTmaWarpSpecializedINS1_10collective30FmhaMainloopTmaWarpSpecializedINS_6half_tEffN4cute5tupleIJNS7_1CILi128EEENS9_ILi64EEENS9_ILi32EEEEEENS8_IJiNS9_ILi1EEENS8_IJiiEEEEEESG_SG_NS4_12CausalFusionEJNS2_6OptionILNS2_3TagE0ENS9_ILb1EEEEENSI_ILSJ_2ESK_EEEEENS4_15FmhaFwdEpilogueIS6_fNS8_IJSB_SC_SB_EEEEENS2_23PersistentTileSchedulerEJSL_SM_EEEEEvNT_6ParamsE)
        /*002c*/ 	.word	0x00000000
.L_21:


//--------------------- .nv.compat                --------------------------
	.section	.nv.compat,"",@"SHT_CUDA_COMPAT_INFO"
	.align	4
        /*0000*/ 	.byte	0x02, 0x09, 0x01, 0x00, 0x02, 0x02, 0x04, 0x00, 0x02, 0x05, 0x05, 0x00, 0x03, 0x07, 0x01, 0x01
        /*0010*/ 	.byte	0x02, 0x03, 0x01, 0x00, 0x02, 0x06, 0x01, 0x00, 0x04, 0x0b, 0x08, 0x00, 0x00, 0x00, 0x00, 0x00
        /*0020*/ 	.byte	0x00, 0x00, 0x00, 0x00


//--------------------- .nv.info._ZN7cutlass13device_kernelINS_4fmha6kernel28FmhaKernelTmaWarpSpecializedINS1_10collective30FmhaMainloopTmaWarpSpecializedINS_6half_tEffN4cute5tupleIJNS7_1CILi128EEENS9_ILi64EEENS9_ILi32EEEEEENS8_IJiNS9_ILi1EEENS8_IJiiEEEEEESG_SG_NS4_12CausalFusionEJNS2_6OptionILNS2_3TagE0ENS9_ILb1EEEEENSI_ILSJ_2ESK_EEEEENS4_15FmhaFwdEpilogueIS6_fNS8_IJSB_SC_SB_EEEEENS2_23PersistentTileSchedulerEJSL_SM_EEEEEvNT_6ParamsE --------------------------
	.section	.nv.info._ZN7cutlass13device_kernelINS_4fmha6kernel28FmhaKernelTmaWarpSpecializedINS1_10collective30FmhaMainloopTmaWarpSpecializedINS_6half_tEffN4cute5tupleIJNS7_1CILi128EEENS9_ILi64EEENS9_ILi32EEEEEENS8_IJiNS9_ILi1EEENS8_IJiiEEEEEESG_SG_NS4_12CausalFusionEJNS2_6OptionILNS2_3TagE0ENS9_ILb1EEEEENSI_ILSJ_2ESK_EEEEENS4_15FmhaFwdEpilogueIS6_fNS8_IJSB_SC_SB_EEEEENS2_23PersistentTileSchedulerEJSL_SM_EEEEEvNT_6ParamsE,"",@"SHT_CUDA_INFO"
	.sectionflags	@""
	.align	4


	//----- nvinfo : EIATTR_CUDA_API_VERSION
	.align		4
        /*0000*/ 	.byte	0x04, 0x37
        /*0002*/ 	.short	(.L_23 - .L_22)
.L_22:
        /*0004*/ 	.word	0x00000082


	//----- nvinfo : EIATTR_KPARAM_INFO
	.align		4
.L_23:
        /*0008*/ 	.byte	0x04, 0x17
        /*000a*/ 	.short	(.L_25 - .L_24)
.L_24:
        /*000c*/ 	.word	0x00000000
        /*0010*/ 	.short	0x0000
        /*0012*/ 	.short	0x0070
        /*0014*/ 	.byte	0x00, 0xf0, 0x01, 0x20


	//----- nvinfo : EIATTR_SPARSE_MMA_MASK
	.align		4
.L_25:
        /*0018*/ 	.byte	0x03, 0x50
        /*001a*/ 	.short	0x0000


	//----- nvinfo : EIATTR_MAXREG_COUNT
	.align		4
        /*001c*/ 	.byte	0x03, 0x1b
        /*001e*/ 	.short	0x00a8


	//----- nvinfo : EIATTR_NUM_BARRIERS
	.align		4
        /*0020*/ 	.byte	0x02, 0x4c
        /*0022*/ 	.byte	0x02
	.zero		1


	//----- nvinfo : EIATTR_EXTERNS
	.align		4
        /*0024*/ 	.byte	0x04, 0x0f
        /*0026*/ 	.short	(.L_27 - .L_26)


	//   ....[0]....
	.align		4
.L_26:
        /*0028*/ 	.word	index@(__assertfail)


	//----- nvinfo : EIATTR_MERCURY_ISA_VERSION
	.align		4
.L_27:
        /*002c*/ 	.byte	0x03, 0x5f
        /*002e*/ 	.short	0x0101


	//----- nvinfo : EIATTR_INT_WARP_WIDE_INSTR_OFFSETS
	.align		4
        /*0030*/ 	.byte	0x04, 0x31
        /*0032*/ 	.short	(.L_29 - .L_28)


	//   ....[0]....
.L_28:
        /*0034*/ 	.word	0x00000760


	//   ....[1]....
        /*0038*/ 	.word	0x00000770


	//   ....[2]....
        /*003c*/ 	.word	0x00000780


	//   ....[3]....
        /*0040*/ 	.word	0x00000790


	//   ....[4]....
        /*0044*/ 	.word	0x00000800


	//   ....[5]....
        /*0048*/ 	.word	0x00000980


	//   ....[6]....
        /*004c*/ 	.word	0x00000a30


	//----- nvinfo : EIATTR_COOP_GROUP_MASK_REGIDS
	.align		4
.L_29:
        /*0050*/ 	.byte	0x04, 0x29
        /*0052*/ 	.short	(.L_31 - .L_30)


	//   ....[0]....
.L_30:
        /*0054*/ 	.word	0xffffffff


	//   ....[1]....
        /*0058*/ 	.word	0xffffffff


	//   ....[2]....
        /*005c*/ 	.word	0xffffffff


	//   ....[3]....
        /*0060*/ 	.word	0xffffffff


	//   ....[4]....
        /*0064*/ 	.word	0xffffffff


	//   ....[5]....
        /*0068*/ 	.word	0xffffffff


	//   ....[6]....
        /*006c*/ 	.word	0xffffffff


	//   ....[7]....
        /*0070*/ 	.word	0xffffffff


	//   ....[8]....
        /*0074*/ 	.word	0xffffffff


	//   ....[9]....
        /*0078*/ 	.word	0xffffffff


	//   ....[10]....
        /*007c*/ 	.word	0xffffffff


	//   ....[11]....
        /*0080*/ 	.word	0xffffffff


	//   ....[12]....
        /*0084*/ 	.word	0xffffffff


	//   ....[13]....
        /*0088*/ 	.word	0xffffffff


	//   ....[14]....
        /*008c*/ 	.word	0xffffffff


	//   ....[15]....
        /*0090*/ 	.word	0xffffffff


	//   ....[16]....
        /*0094*/ 	.word	0xffffffff


	//   ....[17]....
        /*0098*/ 	.word	0xffffffff


	//   ....[18]....
        /*009c*/ 	.word	0xffffffff


	//   ....[19]....
        /*00a0*/ 	.word	0xffffffff


	//   ....[20]....
        /*00a4*/ 	.word	0xffffffff


	//   ....[21]....
        /*00a8*/ 	.word	0xffffffff


	//----- nvinfo : EIATTR_COOP_GROUP_INSTR_OFFSETS
	.align		4
.L_31:
        /*00ac*/ 	.byte	0x04, 0x28
        /*00ae*/ 	.short	(.L_33 - .L_32)


	//   ....[0]....
.L_32:
        /*00b0*/ 	.word	0x00000070


	//   ....[1]....
        /*00b4*/ 	.word	0x000000a0


	//   ....[2]....
        /*00b8*/ 	.word	0x000001d0


	//   ....[3]....
        /*00bc*/ 	.word	0x000003e0


	//   ....[4]....
        /*00c0*/ 	.word	0x000005a0


	//   ....[5]....
        /*00c4*/ 	.word	0x00000700


	//   ....[6]....
        /*00c8*/ 	.word	0x00001aa0


	//   ....[7]....
        /*00cc*/ 	.word	0x00001b60


	//   ....[8]....
        /*00d0*/ 	.word	0x00001be0


	//   ....[9]....
        /*00d4*/ 	.word	0x00001d20


	//   ....[10]....
        /*00d8*/ 	.word	0x00002ff0


	//   ....[11]....
        /*00dc*/ 	.word	0x00003010


	//   ....[12]....
        /*00e0*/ 	.word	0x000032a0


	//   ....[13]....
        /*00e4*/ 	.word	0x00003390


	//   ....[14]....
        /*00e8*/ 	.word	0x00004a10


	//   ....[15]....
        /*00ec*/ 	.word	0x00004b10


	//   ....[16]....
        /*00f0*/ 	.word	0x00004f50


	//   ....[17]....
        /*00f4*/ 	.word	0x00005060


	//   ....[18]....
        /*00f8*/ 	.word	0x000061a0


	//   ....[19]....
        /*00fc*/ 	.word	0x000061d0


	//   ....[20]....
        /*0100*/ 	.word	0x00006210


	//   ....[21]....
        /*0104*/ 	.word	0x00006230


	//----- nvinfo : EIATTR_REG_RECONFIG
	.align		4
.L_33:
        /*0108*/ 	.byte	0x01, 0x54
	.zero		2


	//----- nvinfo : EIATTR_SYSCALL_OFFSETS
	.align		4
        /*010c*/ 	.byte	0x04, 0x46
        /*010e*/ 	.short	(.L_35 - .L_34)


	//   ....[0]....
.L_34:
        /*0110*/ 	.word	0x00006b70


	//   ....[1]....
        /*0114*/ 	.word	0x00006cd0


	//----- nvinfo : EIATTR_MBARRIER_INSTR_OFFSETS
	.align		4
.L_35:
        /*0118*/ 	.byte	0x04, 0x39
        /*011a*/ 	.short	(.L_37 - .L_36)


	//   ....[0]....
.L_36:
        /*011c*/ 	.word	0x00000390
        /*0120*/ 	.word	0x000000ff
        /*0124*/ 	.word	0x00009450
        /*0128*/ 	.short	0x0100
        /*012a*/ 	.byte	0x08
	.zero		1


	//   ....[1]....
        /*012c*/ 	.word	0x000003a0
        /*0130*/ 	.word	0x000000ff
        /*0134*/ 	.word	0x00009460
        /*0138*/ 	.short	0x0100
        /*013a*/ 	.byte	0x08
	.zero		1


	//   ....[2]....
        /*013c*/ 	.word	0x000003b0
        /*0140*/ 	.word	0x000000ff
        /*0144*/ 	.word	0x00009458
        /*0148*/ 	.short	0x0100
        /*014a*/ 	.byte	0x08
	.zero		1


	//   ....[3]....
        /*014c*/ 	.word	0x000003c0
        /*0150*/ 	.word	0x000000ff
        /*0154*/ 	.word	0x00009468
        /*0158*/ 	.short	0x0100
        /*015a*/ 	.byte	0x08
	.zero		1


	//   ....[4]....
        /*015c*/ 	.word	0x000004f0
        /*0160*/ 	.word	0x000000ff
        /*0164*/ 	.word	0x00009400
        /*0168*/ 	.short	0x0100
        /*016a*/ 	.byte	0x08
	.zero		1


	//   ....[5]....
        /*016c*/ 	.word	0x00000500
        /*0170*/ 	.word	0x000000ff
        /*0174*/ 	.word	0x00009428
        /*0178*/ 	.short	0x0100
        /*017a*/ 	.byte	0x08
	.zero		1


	//   ....[6]....
        /*017c*/ 	.word	0x00000510
        /*0180*/ 	.word	0x000000ff
        /*0184*/ 	.word	0x00009408
        /*0188*/ 	.short	0x0100
        /*018a*/ 	.byte	0x08
	.zero		1


	//   ....[7]....
        /*018c*/ 	.word	0x00000520
        /*0190*/ 	.word	0x000000ff
        /*0194*/ 	.word	0x00009430
        /*0198*/ 	.short	0x0100
        /*019a*/ 	.byte	0x08
	.zero		1


	//   ....[8]....
        /*019c*/ 	.word	0x00000530
        /*01a0*/ 	.word	0x000000ff
        /*01a4*/ 	.word	0x00009410
        /*01a8*/ 	.short	0x0100
        /*01aa*/ 	.byte	0x08
	.zero		1


	//   ....[9]....
        /*01ac*/ 	.word	0x00000540
        /*01b0*/ 	.word	0x000000ff
        /*01b4*/ 	.word	0x00009438
        /*01b8*/ 	.short	0x0100
        /*01ba*/ 	.byte	0x08
	.zero		1


	//   ....[10]....
        /*01bc*/ 	.word	0x00000550
        /*01c0*/ 	.word	0x000000ff
        /*01c4*/ 	.word	0x00009418
        /*01c8*/ 	.short	0x0100
        /*01ca*/ 	.byte	0x08
	.zero		1


	//   ....[11]....
        /*01cc*/ 	.word	0x00000560
        /*01d0*/ 	.word	0x000000ff
        /*01d4*/ 	.word	0x00009440
        /*01d8*/ 	.short	0x0100
        /*01da*/ 	.byte	0x08
	.zero		1


	//   ....[12]....
        /*01dc*/ 	.word	0x00000570
        /*01e0*/ 	.word	0x000000ff
        /*01e4*/ 	.word	0x00009420
        /*01e8*/ 	.short	0x0100
        /*01ea*/ 	.byte	0x08
	.zero		1


	//   ....[13]....
        /*01ec*/ 	.word	0x00000580
        /*01f0*/ 	.word	0x000000ff
        /*01f4*/ 	.word	0x00009448
        /*01f8*/ 	.short	0x0100
        /*01fa*/ 	.byte	0x08
	.zero		1


	//   ....[14]....
        /*01fc*/ 	.word	0x000006b0
        /*0200*/ 	.word	0x000000ff
        /*0204*/ 	.word	0x00009470
        /*0208*/ 	.short	0x0100
        /*020a*/ 	.byte	0x08
	.zero		1


	//   ....[15]....
        /*020c*/ 	.word	0x000006c0
        /*0210*/ 	.word	0x000000ff
        /*0214*/ 	.word	0x00009480
        /*0218*/ 	.short	0x0100
        /*021a*/ 	.byte	0x08
	.zero		1


	//   ....[16]....
        /*021c*/ 	.word	0x000006d0
        /*0220*/ 	.word	0x000000ff
        /*0224*/ 	.word	0x00009478
        /*0228*/ 	.short	0x0100
        /*022a*/ 	.byte	0x08
	.zero		1


	//   ....[17]....
        /*022c*/ 	.word	0x000006e0
        /*0230*/ 	.word	0x000000ff
        /*0234*/ 	.word	0x00009488
        /*0238*/ 	.short	0x0100
        /*023a*/ 	.byte	0x08
	.zero		1


	//   ....[18]....
        /*023c*/ 	.word	0x00000820
        /*0240*/ 	.word	0x000000ff
        /*0244*/ 	.word	0x00009490
        /*0248*/ 	.short	0x0100
        /*024a*/ 	.byte	0x06
	.zero		1


	//   ....[19]....
        /*024c*/ 	.word	0x00000830
        /*0250*/ 	.word	0x000000ff
        /*0254*/ 	.word	0x00009498
        /*0258*/ 	.short	0x0100
        /*025a*/ 	.byte	0x06
	.zero		1


	//   ....[20]....
        /*025c*/ 	.word	0x00000840
        /*0260*/ 	.word	0x000000ff
        /*0264*/ 	.word	0x000094a0
        /*0268*/ 	.short	0x0100
        /*026a*/ 	.byte	0x06
	.zero		1


	//   ....[21]....
        /*026c*/ 	.word	0x00000850
        /*0270*/ 	.word	0x000000ff
        /*0274*/ 	.word	0x000094a8
        /*0278*/ 	.short	0x0100
        /*027a*/ 	.byte	0x06
	.zero		1


	//   ....[22]....
        /*027c*/ 	.word	0x00000950
        /*0280*/ 	.word	0x000000ff
        /*0284*/ 	.word	0x000094c0
        /*0288*/ 	.short	0x0100
        /*028a*/ 	.byte	0x08
	.zero		1


	//   ....[23]....
        /*028c*/ 	.word	0x00000960
        /*0290*/ 	.word	0x000000ff
        /*0294*/ 	.word	0x000094c8
        /*0298*/ 	.short	0x0100
        /*029a*/ 	.byte	0x08
	.zero		1


	//   ....[24]....
        /*029c*/ 	.word	0x00000a60
        /*02a0*/ 	.word	0x000000ff
        /*02a4*/ 	.word	0x000094b0
        /*02a8*/ 	.short	0x0100
        /*02aa*/ 	.byte	0x06
	.zero		1


	//   ....[25]....
        /*02ac*/ 	.word	0x000013b0
        /*02b0*/ 	.word	0x000000ff
        /*02b4*/ 	.word	0x00009450
        /*02b8*/ 	.short	0x010a
        /*02ba*/ 	.byte	0x04
	.zero		1


	//   ....[26]....
        /*02bc*/ 	.word	0x00001460
        /*02c0*/ 	.word	0x000000ff
        /*02c4*/ 	.word	0x00009400
        /*02c8*/ 	.short	0x010a
        /*02ca*/ 	.byte	0x0e
	.zero		1


	//   ....[27]....
        /*02cc*/ 	.word	0x00001480
        /*02d0*/ 	.word	0x000000ff
        /*02d4*/ 	.word	0xfffffff8
        /*02d8*/ 	.short	0x010a
        /*02da*/ 	.byte	0x0c
	.zero		1


	//   ....[28]....
        /*02dc*/ 	.word	0x000027f0
        /*02e0*/ 	.word	0x00000026
        /*02e4*/ 	.word	0x00000000
        /*02e8*/ 	.short	0x0101
        /*02ea*/ 	.byte	0x0f
	.zero		1


	//   ....[29]....
        /*02ec*/ 	.word	0x00002a10
        /*02f0*/ 	.word	0x000000ff
        /*02f4*/ 	.word	0x00009400
        /*02f8*/ 	.short	0x010a
        /*02fa*/ 	.byte	0x06
	.zero		1


	//   ....[30]....
        /*02fc*/ 	.word	0x00002bf0
        /*0300*/ 	.word	0x000000ff
        /*0304*/ 	.word	0x00000000
        /*0308*/ 	.short	0x0101
        /*030a*/ 	.byte	0x06
	.zero		1


	//   ....[31]....
        /*030c*/ 	.word	0x00002d40
        /*0310*/ 	.word	0x000000ff
        /*0314*/ 	.word	0x00009400
        /*0318*/ 	.short	0x010a
        /*031a*/ 	.byte	0x06
	.zero		1


	//   ....[32]....
        /*031c*/ 	.word	0x00003e50
        /*0320*/ 	.word	0x000000ff
        /*0324*/ 	.word	0x00009400
        /*0328*/ 	.short	0x010a
        /*032a*/ 	.byte	0x06
	.zero		1


	//   ....[33]....
        /*032c*/ 	.word	0x00004060
        /*0330*/ 	.word	0x000000ff
        /*0334*/ 	.word	0x00009400
        /*0338*/ 	.short	0x010a
        /*033a*/ 	.byte	0x06
	.zero		1


	//   ....[34]....
        /*033c*/ 	.word	0x00004230
        /*0340*/ 	.word	0x000000ff
        /*0344*/ 	.word	0x00000000
        /*0348*/ 	.short	0x0101
        /*034a*/ 	.byte	0x06
	.zero		1


	//   ....[35]....
        /*034c*/ 	.word	0x000042e0
        /*0350*/ 	.word	0x000000ff
        /*0354*/ 	.word	0x00000000
        /*0358*/ 	.short	0x0101
        /*035a*/ 	.byte	0x06
	.zero		1


	//   ....[36]....
        /*035c*/ 	.word	0x00004490
        /*0360*/ 	.word	0x000000ff
        /*0364*/ 	.word	0x00009400
        /*0368*/ 	.short	0x010a
        /*036a*/ 	.byte	0x06
	.zero		1


	//   ....[37]....
        /*036c*/ 	.word	0x00005a90
        /*0370*/ 	.word	0x000000ff
        /*0374*/ 	.word	0x00009400
        /*0378*/ 	.short	0x010a
        /*037a*/ 	.byte	0x06
	.zero		1


	//   ....[38]....
        /*037c*/ 	.word	0x00005cc0
        /*0380*/ 	.word	0x000000ff
        /*0384*/ 	.word	0x00009400
        /*0388*/ 	.short	0x010a
        /*038a*/ 	.byte	0x06
	.zero		1


	//   ....[39]....
        /*038c*/ 	.word	0x00005e90
        /*0390*/ 	.word	0x000000ff
        /*0394*/ 	.word	0x00000000
        /*0398*/ 	.short	0x0101
        /*039a*/ 	.byte	0x06
	.zero		1


	//   ....[40]....
        /*039c*/ 	.word	0x00005f40
        /*03a0*/ 	.word	0x000000ff
        /*03a4*/ 	.word	0x00000000
        /*03a8*/ 	.short	0x0101
        /*03aa*/ 	.byte	0x06
	.zero		1


	//   ....[41]....
        /*03ac*/ 	.word	0x000060f0
        /*03b0*/ 	.word	0x000000ff
        /*03b4*/ 	.word	0x00000000
        /*03b8*/ 	.short	0x0101
        /*03ba*/ 	.byte	0x04
	.zero		1


	//   ....[42]....
        /*03bc*/ 	.word	0x00006170
        /*03c0*/ 	.word	0x000000ff
        /*03c4*/ 	.word	0x00000000
        /*03c8*/ 	.short	0x0101
        /*03ca*/ 	.byte	0x0d
	.zero		1


	//   ....[43]....
        /*03cc*/ 	.word	0x00006670
        /*03d0*/ 	.word	0x000000ff
        /*03d4*/ 	.word	0x00000008
        /*03d8*/ 	.short	0x010a
        /*03da*/ 	.byte	0x0c
	.zero		1


	//   ....[44]....
        /*03dc*/ 	.word	0x00007260
        /*03e0*/ 	.word	0x00000000
        /*03e4*/ 	.word	0x00009490
        /*03e8*/ 	.short	0x0101
        /*03ea*/ 	.byte	0x2c
	.zero		1


	//   ....[45]....
        /*03ec*/ 	.word	0x00007620
        /*03f0*/ 	.word	0x00000007
        /*03f4*/ 	.word	0x00009460
        /*03f8*/ 	.short	0x010a
        /*03fa*/ 	.byte	0x3f
	.zero		1


	//   ....[46]....
        /*03fc*/ 	.word	0x000078a0
        /*0400*/ 	.word	0x00000007
        /*0404*/ 	.word	0x000094b0
        /*0408*/ 	.short	0x0101
        /*040a*/ 	.byte	0x3f
	.zero		1


	//   ....[47]....
        /*040c*/ 	.word	0x000078b0
        /*0410*/ 	.word	0x00000007
        /*0414*/ 	.word	0x000094b0
        /*0418*/ 	.short	0x010a
        /*041a*/ 	.byte	0x3f
	.zero		1


	//   ....[48]....
        /*041c*/ 	.word	0x00007950
        /*0420*/ 	.word	0x00000004
        /*0424*/ 	.word	0x00009460
        /*0428*/ 	.short	0x010a
        /*042a*/ 	.byte	0x3f
	.zero		1


	//   ....[49]....
        /*042c*/ 	.word	0x00007f70
        /*0430*/ 	.word	0x00000008
        /*0434*/ 	.word	0x00009428
        /*0438*/ 	.short	0x010a
        /*043a*/ 	.byte	0x3f
	.zero		1


	//   ....[50]....
        /*043c*/ 	.word	0x000081e0
        /*0440*/ 	.word	0x00000005
        /*0444*/ 	.word	0x000094b0
        /*0448*/ 	.short	0x0101
        /*044a*/ 	.byte	0x3f
	.zero		1


	//   ....[51]....
        /*044c*/ 	.word	0x000081f0
        /*0450*/ 	.word	0x00000005
        /*0454*/ 	.word	0x000094b0
        /*0458*/ 	.short	0x010a
        /*045a*/ 	.byte	0x3f
	.zero		1


	//   ....[52]....
        /*045c*/ 	.word	0x000082a0
        /*0460*/ 	.word	0x00000007
        /*0464*/ 	.word	0x00009428
        /*0468*/ 	.short	0x010a
        /*046a*/ 	.byte	0x3f
	.zero		1


	//   ....[53]....
        /*046c*/ 	.word	0x00008560
        /*0470*/ 	.word	0x00000007
        /*0474*/ 	.word	0x00009428
        /*0478*/ 	.short	0x010a
        /*047a*/ 	.byte	0x3f
	.zero		1


	//   ....[54]....
        /*047c*/ 	.word	0x000087f0
        /*0480*/ 	.word	0x00000007
        /*0484*/ 	.word	0x00009428
        /*0488*/ 	.short	0x010a
        /*048a*/ 	.byte	0x3f
	.zero		1


	//   ....[55]....
        /*048c*/ 	.word	0x00008ad0
        /*0490*/ 	.word	0x00000004
        /*0494*/ 	.word	0x00009450
        /*0498*/ 	.short	0x010a
        /*049a*/ 	.byte	0x3f
	.zero		1


	//   ....[56]....
        /*049c*/ 	.word	0x00008b30
        /*04a0*/ 	.word	0x00000006
        /*04a4*/ 	.word	0x00009400
        /*04a8*/ 	.short	0x010a
        /*04aa*/ 	.byte	0x3f
	.zero		1


	//   ....[57]....
        /*04ac*/ 	.word	0x00008b90
        /*04b0*/ 	.word	0x00000003
        /*04b4*/ 	.word	0xfffffff8
        /*04b8*/ 	.short	0x010a
        /*04ba*/ 	.byte	0x3f
	.zero		1


	//   ....[58]....
        /*04bc*/ 	.word	0x00008bf0
        /*04c0*/ 	.word	0x00000008
        /*04c4*/ 	.word	0x00009400
        /*04c8*/ 	.short	0x010a
        /*04ca*/ 	.byte	0x3f
	.zero		1


	//   ....[59]....
        /*04cc*/ 	.word	0x00008c50
        /*04d0*/ 	.word	0x0000000d
        /*04d4*/ 	.word	0x00009400
        /*04d8*/ 	.short	0x010a
        /*04da*/ 	.byte	0x3f
	.zero		1


	//   ....[60]....
        /*04dc*/ 	.word	0x00008cb0
        /*04e0*/ 	.word	0x00000009
        /*04e4*/ 	.word	0x00009400
        /*04e8*/ 	.short	0x010a
        /*04ea*/ 	.byte	0x3f
	.zero		1


	//   ....[61]....
        /*04ec*/ 	.word	0x00008d10
        /*04f0*/ 	.word	0x0000000b
        /*04f4*/ 	.word	0x00009400
        /*04f8*/ 	.short	0x010a
        /*04fa*/ 	.byte	0x3f
	.zero		1


	//   ....[62]....
        /*04fc*/ 	.word	0x00008d70
        /*0500*/ 	.word	0x00000008
        /*0504*/ 	.word	0x00009400
        /*0508*/ 	.short	0x010a
        /*050a*/ 	.byte	0x3f
	.zero		1


	//   ....[63]....
        /*050c*/ 	.word	0x00008dd0
        /*0510*/ 	.word	0x00000003
        /*0514*/ 	.word	0x00000008
        /*0518*/ 	.short	0x010a
        /*051a*/ 	.byte	0x3f
	.zero		1


	//   ....[64]....
        /*051c*/ 	.word	0x00008ea0
        /*0520*/ 	.word	0x00000007
        /*0524*/ 	.word	0x00009460
        /*0528*/ 	.short	0x010a
        /*052a*/ 	.byte	0x3f
	.zero		1


	//   ....[65]....
        /*052c*/ 	.word	0x00008ef0
        /*0530*/ 	.word	0x00000007
        /*0534*/ 	.word	0x000094b0
        /*0538*/ 	.short	0x010a
        /*053a*/ 	.byte	0x3f
	.zero		1


	//   ....[66]....
        /*053c*/ 	.word	0x00008f40
        /*0540*/ 	.word	0x00000004
        /*0544*/ 	.word	0x00009460
        /*0548*/ 	.short	0x010a
        /*054a*/ 	.byte	0x3f
	.zero		1


	//   ....[67]....
        /*054c*/ 	.word	0x00009010
        /*0550*/ 	.word	0x00000008
        /*0554*/ 	.word	0x00009428
        /*0558*/ 	.short	0x010a
        /*055a*/ 	.byte	0x3f
	.zero		1


	//   ....[68]....
        /*055c*/ 	.word	0x00009060
        /*0560*/ 	.word	0x00000005
        /*0564*/ 	.word	0x000094b0
        /*0568*/ 	.short	0x010a
        /*056a*/ 	.byte	0x3f
	.zero		1


	//   ....[69]....
        /*056c*/ 	.word	0x000090b0
        /*0570*/ 	.word	0x00000007
        /*0574*/ 	.word	0x00009428
        /*0578*/ 	.short	0x010a
        /*057a*/ 	.byte	0x3f
	.zero		1


	//   ....[70]....
        /*057c*/ 	.word	0x00009100
        /*0580*/ 	.word	0x00000007
        /*0584*/ 	.word	0x00009428
        /*0588*/ 	.short	0x010a
        /*058a*/ 	.byte	0x3f
	.zero		1


	//   ....[71]....
        /*058c*/ 	.word	0x00009150
        /*0590*/ 	.word	0x00000007
        /*0594*/ 	.word	0x00009428
        /*0598*/ 	.short	0x010a
        /*059a*/ 	.byte	0x3f
	.zero		1


	//----- nvinfo : EIATTR_NUM_MBARRIERS
	.align		4
.L_37:
        /*059c*/ 	.byte	0x03, 0x38
        /*059e*/ 	.short	0x0019


	//----- nvinfo : EIATTR_EXIT_INSTR_OFFSETS
	.align		4
        /*05a0*/ 	.byte	0x04, 0x1c
        /*05a2*/ 	.short	(.L_39 - .L_38)


	//   ....[0]....
.L_38:
        /*05a4*/ 	.word	0x00000ac0


	//   ....[1]....
        /*05a8*/ 	.word	0x00000b30


	//   ....[2]....
        /*05ac*/ 	.word	0x00007290


	//   ....[3]....
        /*05b0*/ 	.word	0x000072f0


	//   ....[4]....
        /*05b4*/ 	.word	0x00007320


	//   ....[5]....
        /*05b8*/ 	.word	0x00007bc0


	//   ....[6]....
        /*05bc*/ 	.word	0x00007bf0


	//   ....[7]....
        /*05c0*/ 	.word	0x00008ab0


	//----- nvinfo : EIATTR_MAX_THREADS
	.align		4
.L_39:
        /*05c4*/ 	.byte	0x04, 0x05
        /*05c6*/ 	.short	(.L_41 - .L_40)
.L_40:
        /*05c8*/ 	.word	0x00000180
        /*05cc*/ 	.word	0x00000001
        /*05d0*/ 	.word	0x00000001


	//----- nvinfo : EIATTR_CRS_STACK_SIZE
	.align		4
.L_41:
        /*05d4*/ 	.byte	0x04, 0x1e
        /*05d6*/ 	.short	(.L_43 - .L_42)
.L_42:
        /*05d8*/ 	.word	0x00000000


	//----- nvinfo : EIATTR_CBANK_PARAM_SIZE
	.align		4
.L_43:
        /*05dc*/ 	.byte	0x03, 0x19
        /*05de*/ 	.short	0x0870


	//----- nvinfo : EIATTR_PARAM_CBANK
	.align		4
        /*05e0*/ 	.byte	0x04, 0x0a
        /*05e2*/ 	.short	(.L_45 - .L_44)
	.align		4
.L_44:
        /*05e4*/ 	.word	index@(.nv.constant0._ZN7cutlass13device_kernelINS_4fmha6kernel28FmhaKernelTmaWarpSpecializedINS1_10collective30FmhaMainloopTmaWarpSpecializedINS_6half_tEffN4cute5tupleIJNS7_1CILi128EEENS9_ILi64EEENS9_ILi32EEEEEENS8_IJiNS9_ILi1EEENS8_IJiiEEEEEESG_SG_NS4_12CausalFusionEJNS2_6OptionILNS2_3TagE0ENS9_ILb1EEEEENSI_ILSJ_2ESK_EEEEENS4_15FmhaFwdEpilogueIS6_fNS8_IJSB_SC_SB_EEEEENS2_23PersistentTileSchedulerEJSL_SM_EEEEEvNT_6ParamsE)
        /*05e8*/ 	.short	0x0210
        /*05ea*/ 	.short	0x0870


	//----- nvinfo : EIATTR_SW_WAR
	.align		4
.L_45:
        /*05ec*/ 	.byte	0x04, 0x36
        /*05ee*/ 	.short	(.L_47 - .L_46)
.L_46:
        /*05f0*/ 	.word	0x00000008
.L_47:


//--------------------- .nv.callgraph             --------------------------
	.section	.nv.callgraph,"",@"SHT_CUDA_CALLGRAPH"
	.align	4
	.sectionentsize	8
	.align		4
        /*0000*/ 	.word	0x00000000
	.align		4
        /*0004*/ 	.word	0xffffffff
	.align		4
        /*0008*/ 	.word	index@(_ZN7cutlass13device_kernelINS_4fmha6kernel28FmhaKernelTmaWarpSpecializedINS1_10collective30FmhaMainloopTmaWarpSpecializedINS_6half_tEffN4cute5tupleIJNS7_1CILi128EEENS9_ILi64EEENS9_ILi32EEEEEENS8_IJiNS9_ILi1EEENS8_IJiiEEEEEESG_SG_NS4_12CausalFusionEJNS2_6OptionILNS2_3TagE0ENS9_ILb1EEEEENSI_ILSJ_2ESK_EEEEENS4_15FmhaFwdEpilogueIS6_fNS8_IJSB_SC_SB_EEEEENS2_23PersistentTileSchedulerEJSL_SM_EEEEEvNT_6ParamsE)
	.align		4
        /*000c*/ 	.word	index@(__assertfail)
	.align		4
        /*0010*/ 	.word	0x00000000
	.align		4
        /*0014*/ 	.word	0xfffffffe
	.align		4
        /*0018*/ 	.word	0x00000000
	.align		4
        /*001c*/ 	.word	0xfffffffd
	.align		4
        /*0020*/ 	.word	0x00000000
	.align		4
        /*0024*/ 	.word	0xfffffffc


//--------------------- .nv.constant4             --------------------------
	.section	.nv.constant4,"a",@progbits
	.align	8
	.align		8
.nv.constant4:
        /*0000*/ 	.dword	__assertfail
	.align		8
        /*0008*/ 	.dword	__unnamed_1
	.align		8
        /*0010*/ 	.dword	_ZN39_INTERNAL_930d4831_4_k_cu_b6b0446e_32574cuda3std3__45__cpo5beginE
	.align		8
        /*0018*/ 	.dword	_ZN39_INTERNAL_930d4831_4_k_cu_b6b0446e_32574cuda3std3__45__cpo3endE
	.align		8
        /*0020*/ 	.dword	_ZN39_INTERNAL_930d4831_4_k_cu_b6b0446e_32574cuda3std3__45__cpo6cbeginE
	.align		8
        /*0028*/ 	.dword	_ZN39_INTERNAL_930d4831_4_k_cu_b6b0446e_32574cuda3std3__45__cpo4cendE
	.align		8
        /*0030*/ 	.dword	_ZN39_INTERNAL_930d4831_4_k_cu_b6b0446e_32574cuda3std3__441_GLOBAL__N__930d4831_4_k_cu_b6b0446e_32576ignoreE
	.align		8
        /*0038*/ 	.dword	_ZN39_INTERNAL_930d4831_4_k_cu_b6b0446e_32574cuda3std3__419piecewise_constructE
	.align		8
        /*0040*/ 	.dword	_ZN39_INTERNAL_930d4831_4_k_cu_b6b0446e_32574cuda3std3__48in_placeE
	.align		8
        /*0048*/ 	.dword	_ZN39_INTERNAL_930d4831_4_k_cu_b6b0446e_32574cuda3std6ranges3__45__cpo4swapE
	.align		8
        /*0050*/ 	.dword	_ZN39_INTERNAL_930d4831_4_k_cu_b6b0446e_32574cuda3std6ranges3__45__cpo9iter_moveE
	.align		8
        /*0058*/ 	.dword	_ZN39_INTERNAL_930d4831_4_k_cu_b6b0446e_32574cute7productE
	.align		8
        /*0060*/ 	.dword	_ZN39_INTERNAL_930d4831_4_k_cu_b6b0446e_32574cute1_E
	.align		8
        /*0068*/ 	.dword	$str$24
	.align		8
        /*0070*/ 	.dword	$str$25


//--------------------- .text._ZN7cutlass13device_kernelINS_4fmha6kernel28FmhaKernelTmaWarpSpecializedINS1_10collective30FmhaMainloopTmaWarpSpecializedINS_6half_tEffN4cute5tupleIJNS7_1CILi128EEENS9_ILi64EEENS9_ILi32EEEEEENS8_IJiNS9_ILi1EEENS8_IJiiEEEEEESG_SG_NS4_12CausalFusionEJNS2_6OptionILNS2_3TagE0ENS9_ILb1EEEEENSI_ILSJ_2ESK_EEEEENS4_15FmhaFwdEpilogueIS6_fNS8_IJSB_SC_SB_EEEEENS2_23PersistentTileSchedulerEJSL_SM_EEEEEvNT_6ParamsE --------------------------
	.section	.text._ZN7cutlass13device_kernelINS_4fmha6kernel28FmhaKernelTmaWarpSpecializedINS1_10collective30FmhaMainloopTmaWarpSpecializedINS_6half_tEffN4cute5tupleIJNS7_1CILi128EEENS9_ILi64EEENS9_ILi32EEEEEENS8_IJiNS9_ILi1EEENS8_IJiiEEEEEESG_SG_NS4_12CausalFusionEJNS2_6OptionILNS2_3TagE0ENS9_ILb1EEEEENSI_ILSJ_2ESK_EEEEENS4_15FmhaFwdEpilogueIS6_fNS8_IJSB_SC_SB_EEEEENS2_23PersistentTileSchedulerEJSL_SM_EEEEEvNT_6ParamsE,"ax",@progbits
	.align	128
.text._ZN7cutlass13device_kernelINS_4fmha6kernel28FmhaKernelTmaWarpSpecializedINS1_10collective30FmhaMainloopTmaWarpSpecializedINS_6half_tEffN4cute5tupleIJNS7_1CILi128EEENS9_ILi64EEENS9_ILi32EEEEEENS8_IJiNS9_ILi1EEENS8_IJiiEEEEEESG_SG_NS4_12CausalFusionEJNS2_6OptionILNS2_3TagE0ENS9_ILb1EEEEENSI_ILSJ_2ESK_EEEEENS4_15FmhaFwdEpilogueIS6_fNS8_IJSB_SC_SB_EEEEENS2_23PersistentTileSchedulerEJSL_SM_EEEEEvNT_6ParamsE:
        .type           _ZN7cutlass13device_kernelINS_4fmha6kernel28FmhaKernelTmaWarpSpecializedINS1_10collective30FmhaMainloopTmaWarpSpecializedINS_6half_tEffN4cute5tupleIJNS7_1CILi128EEENS9_ILi64EEENS9_ILi32EEEEEENS8_IJiNS9_ILi1EEENS8_IJiiEEEEEESG_SG_NS4_12CausalFusionEJNS2_6OptionILNS2_3TagE0ENS9_ILb1EEEEENSI_ILSJ_2ESK_EEEEENS4_15FmhaFwdEpilogueIS6_fNS8_IJSB_SC_SB_EEEEENS2_23PersistentTileSchedulerEJSL_SM_EEEEEvNT_6ParamsE,@function
        .size           _ZN7cutlass13device_kernelINS_4fmha6kernel28FmhaKernelTmaWarpSpecializedINS1_10collective30FmhaMainloopTmaWarpSpecializedINS_6half_tEffN4cute5tupleIJNS7_1CILi128EEENS9_ILi64EEENS9_ILi32EEEEEENS8_IJiNS9_ILi1EEENS8_IJiiEEEEEESG_SG_NS4_12CausalFusionEJNS2_6OptionILNS2_3TagE0ENS9_ILb1EEEEENSI_ILSJ_2ESK_EEEEENS4_15FmhaFwdEpilogueIS6_fNS8_IJSB_SC_SB_EEEEENS2_23PersistentTileSchedulerEJSL_SM_EEEEEvNT_6ParamsE,(.L_x_144 - _ZN7cutlass13device_kernelINS_4fmha6kernel28FmhaKernelTmaWarpSpecializedINS1_10collective30FmhaMainloopTmaWarpSpecializedINS_6half_tEffN4cute5tupleIJNS7_1CILi128EEENS9_ILi64EEENS9_ILi32EEEEEENS8_IJiNS9_ILi1EEENS8_IJiiEEEEEESG_SG_NS4_12CausalFusionEJNS2_6OptionILNS2_3TagE0ENS9_ILb1EEEEENSI_ILSJ_2ESK_EEEEENS4_15FmhaFwdEpilogueIS6_fNS8_IJSB_SC_SB_EEEEENS2_23PersistentTileSchedulerEJSL_SM_EEEEEvNT_6ParamsE)
        .other          _ZN7cutlass13device_kernelINS_4fmha6kernel28FmhaKernelTmaWarpSpecializedINS1_10collective30FmhaMainloopTmaWarpSpecializedINS_6half_tEffN4cute5tupleIJNS7_1CILi128EEENS9_ILi64EEENS9_ILi32EEEEEENS8_IJiNS9_ILi1EEENS8_IJiiEEEEEESG_SG_NS4_12CausalFusionEJNS2_6OptionILNS2_3TagE0ENS9_ILb1EEEEENSI_ILSJ_2ESK_EEEEENS4_15FmhaFwdEpilogueIS6_fNS8_IJSB_SC_SB_EEEEENS2_23PersistentTileSchedulerEJSL_SM_EEEEEvNT_6ParamsE,@"STO_CUDA_ENTRY STV_DEFAULT"
_ZN7cutlass13device_kernelINS_4fmha6kernel28FmhaKernelTmaWarpSpecializedINS1_10collective30FmhaMainloopTmaWarpSpecializedINS_6half_tEffN4cute5tupleIJNS7_1CILi128EEENS9_ILi64EEENS9_ILi32EEEEEENS8_IJiNS9_ILi1EEENS8_IJiiEEEEEESG_SG_NS4_12CausalFusionEJNS2_6OptionILNS2_3TagE0ENS9_ILb1EEEEENSI_ILSJ_2ESK_EEEEENS4_15FmhaFwdEpilogueIS6_fNS8_IJSB_SC_SB_EEEEENS2_23PersistentTileSchedulerEJSL_SM_EEEEEvNT_6ParamsE:
[----:B------:R-:W1:Y:S01]  /*0000*/  LDC R1, c[0x0][0x28] ;  /* 0x00000a00ff017b82 */ /* 0x000e620000000800 */
[----:B------:R-:W2:Y:S07]  /*0010*/  S2R R2, SR_TID.X ;  /* 0x0000000000027919 */ /* 0x000eae0000002100 */
[----:B------:R-:W3:Y:S01]  /*0020*/  S2UR UR6, SR_CTAID.X ;  /* 0x00000000000679c3 */ /* 0x000ee20000002500 */
[----:B------:R-:W-:Y:S01]  /*0030*/  ELECT P1, URZ, PT ;  /* 0x00000000003f782f */ /* 0x000fe20003820000 */
[----:B------:R-:W-:Y:S01]  /*0040*/  BSSY B0, `(.L_x_0) ;  /* 0x0000018000007945 */ /* 0x000fe20003800000 */
[----:B---3--:R-:W-:Y:S01]  /*0050*/  IMAD.U32 R17, RZ, RZ, UR6 ;  /* 0x00000006ff117e24 */ /* 0x008fe2000f8e00ff */
[----:B--2---:R-:W-:-:S05]  /*0060*/  SHF.R.U32.HI R0, RZ, 0x5, R2 ;  /* 0x00000005ff007819 */ /* 0x004fca0000011602 */
[----:B------:R-:W2:Y:S02]  /*0070*/  SHFL.IDX PT, R3, R0, RZ, 0x1f ;  /* 0x00001fff00037589 */ /* 0x000ea400000e0000 */
[----:B--2---:R-:W-:Y:S02]  /*0080*/  R2UR UR4, R3 ;  /* 0x00000000030472ca */ /* 0x004fe400000e0000 */
[----:B------:R-:W-:-:S06]  /*0090*/  SHF.R.U32.HI R3, RZ, 0x7, R2 ;  /* 0x00000007ff037819 */ /* 0x000fcc0000011602 */
[----:B------:R-:W2:Y:S05]  /*00a0*/  SHFL.IDX PT, R3, R3, RZ, 0x1f ;  /* 0x00001fff03037589 */ /* 0x000eaa00000e0000 */
[----:B------:R-:W-:Y:S02]  /*00b0*/  USHF.R.S32.HI UR5, URZ, 0x1f, UR4 ;  /* 0x0000001f3f057899 */ /* 0x000fe40008011404 */
[----:B------:R-:W-:Y:S02]  /*00c0*/  ISETP.EQ.AND P2, PT, RZ, UR4, P1 ;  /* 0x00000004ff007c0c */ /* 0x000fe40008f42270 */
[----:B------:R-:W-:-:S04]  /*00d0*/  ULEA.HI UR5, UR5, UR4, URZ, 0x2 ;  /* 0x0000000405057291 */ /* 0x000fc8000f8f103f */
[----:B------:R-:W-:-:S04]  /*00e0*/  ULOP3.LUT UR5, UR5, 0xfffffffc, URZ, 0xc0, !UPT ;  /* 0xfffffffc05057892 */ /* 0x000fc8000f8ec03f */
[----:B------:R-:W-:-:S03]  /*00f0*/  UIADD3 UR5, UR4, -UR5, URZ ;  /* 0x8000000504057290 */ /* 0x000fc6000fffe03f */
[----:B-1----:R-:W-:Y:S09]  /*0100*/  @!P2 BRA `(.L_x_1) ;  /* 0x00000000002ca947 */ /* 0x002ff20003800000 */
[----:B------:R-:W-:Y:S02]  /*0110*/  ULDC.64 UR6, c[0x0][0x198] ;  /* 0x0000660000067ab9 */ /* 0x000fe40000000a00 */
[----:B------:R-:W-:Y:S02]  /*0120*/  UIADD3 UR8, UP0, UR6, 0xf0, URZ ;  /* 0x000000f006087890 */ /* 0x000fe4000ff1e03f */
[----:B------:R-:W-:Y:S02]  /*0130*/  UIADD3 UR10, UP1, UR6, 0x1f0, URZ ;  /* 0x000001f0060a7890 */ /* 0x000fe4000ff3e03f */
[----:B------:R-:W-:Y:S02]  /*0140*/  UIADD3 UR6, UP2, UR6, 0x2f0, URZ ;  /* 0x000002f006067890 */ /* 0x000fe4000ff5e03f */
[----:B------:R-:W-:Y:S02]  /*0150*/  UIADD3.X UR9, URZ, UR7, URZ, UP0, !UPT ;  /* 0x000000073f097290 */ /* 0x000fe400087fe43f */
[----:B------:R-:W-:-:S02]  /*0160*/  UIADD3.X UR11, URZ, UR7, URZ, UP1, !UPT ;  /* 0x000000073f0b7290 */ /* 0x000fc40008ffe43f */
[----:B------:R-:W-:-:S05]  /*0170*/  UIADD3.X UR7, URZ, UR7, URZ, UP2, !UPT ;  /* 0x000000073f077290 */ /* 0x000fca00097fe43f */
[----:B------:R1:W-:Y:S02]  /*0180*/  UTMACCTL.PF [UR8] ;  /* 0x00000000080079b9 */ /* 0x0003e40008040000 */
[----:B------:R1:W-:Y:S02]  /*0190*/  UTMACCTL.PF [UR10] ;  /* 0x000000000a0079b9 */ /* 0x0003e40008040000 */
[----:B------:R1:W-:Y:S02]  /*01a0*/  UTMACCTL.PF [UR6] ;  /* 0x00000000060079b9 */ /* 0x0003e40008040000 */
[----:B-1----:R-:W-:Y:S01]  /*01b0*/  NOP ;  /* 0x0000000000007918 */ /* 0x002fe20000000000 */
.L_x_1:
[----:B------:R-:W-:Y:S05]  /*01c0*/  BSYNC B0 ;  /* 0x0000000000007941 */ /* 0x000fea0003800000 */
.L_x_0:
[----:B------:R-:W1:Y:S01]  /*01d0*/  SHFL.IDX PT, R4, R0, RZ, 0x1f ;  /* 0x00001fff00047589 */ /* 0x000e6200000e0000 */
[----:B--2---:R-:W-:Y:S01]  /*01e0*/  R2UR UR40, R3 ;  /* 0x00000000032872ca */ /* 0x004fe200000e0000 */
[----:B------:R-:W-:Y:S02]  /*01f0*/  UISETP.NE.AND UP0, UPT, UR5, 0x1, UPT ;  /* 0x000000010500788c */ /* 0x000fe4000bf05270 */
[----:B------:R-:W-:-:S10]  /*0200*/  UISETP.NE.AND UP1, UPT, UR5, 0x2, UPT ;  /* 0x000000020500788c */ /* 0x000fd4000bf25270 */
[----:B------:R-:W-:Y:S02]  /*0210*/  UIADD3 UR10, UR40, -0x1, URZ ;  /* 0xffffffff280a7890 */ /* 0x000fe4000fffe03f */
[----:B------:R-:W-:Y:S02]  /*0220*/  UISETP.EQ.AND UP2, UPT, UR40, URZ, !UP0 ;  /* 0x0000003f2800728c */ /* 0x000fe4000c742270 */
[----:B------:R-:W-:Y:S02]  /*0230*/  UISETP.EQ.AND UP3, UPT, UR40, URZ, !UP1 ;  /* 0x0000003f2800728c */ /* 0x000fe4000cf62270 */
[----:B------:R-:W-:Y:S02]  /*0240*/  UISETP.GE.U32.AND UP4, UPT, UR10, 0x4, UPT ;  /* 0x000000040a00788c */ /* 0x000fe4000bf86070 */
[----:B------:R-:W-:Y:S01]  /*0250*/  USEL UR41, URZ, 0x1, !UP2 ;  /* 0x000000013f297887 */ /* 0x000fe2000d000000 */
[----:B-1----:R-:W-:Y:S01]  /*0260*/  ISETP.NE.AND P0, PT, R4, RZ, PT ;  /* 0x000000ff0400720c */ /* 0x002fe20003f05270 */
[----:B------:R-:W-:Y:S01]  /*0270*/  USEL UR42, URZ, 0x1, !UP3 ;  /* 0x000000013f2a7887 */ /* 0x000fe2000d800000 */
[----:B------:R-:W-:Y:S01]  /*0280*/  IMAD.U32 R4, RZ, RZ, UR5 ;  /* 0x00000005ff047e24 */ /* 0x000fe2000f8e00ff */
[----:B------:R-:W-:-:S02]  /*0290*/  USEL UR41, UR41, 0x2, UP4 ;  /* 0x0000000229297887 */ /* 0x000fc4000a000000 */
[----:B------:R-:W-:-:S08]  /*02a0*/  USEL UR42, UR42, 0x2, UP4 ;  /* 0x000000022a2a7887 */ /* 0x000fd0000a000000 */
[----:B------:R-:W-:Y:S05]  /*02b0*/  @P0 BRA `(.L_x_2) ;  /* 0x0000000000480947 */ /* 0x000fea0003800000 */
[----:B------:R-:W1:Y:S01]  /*02c0*/  S2UR UR8, SR_CgaCtaId ;  /* 0x00000000000879c3 */ /* 0x000e620000008800 */
[----:B------:R-:W-:Y:S01]  /*02d0*/  UMOV UR4, 0x400 ;  /* 0x0000040000047882 */ /* 0x000fe20000000000 */
[----:B------:R-:W-:Y:S01]  /*02e0*/  UMOV UR5, 0x1 ;  /* 0x0000000100057882 */ /* 0x000fe20000000000 */
[----:B------:R-:W-:Y:S01]  /*02f0*/  UMOV UR6, 0x80 ;  /* 0x0000008000067882 */ /* 0x000fe20000000000 */
[----:B------:R-:W-:Y:S01]  /*0300*/  ELECT P0, URZ, PT ;  /* 0x00000000003f782f */ /* 0x000fe20003800000 */
[----:B------:R-:W-:-:S04]  /*0310*/  UIADD3 UR6, -UR6, 0x100000, URZ ;  /* 0x0010000006067890 */ /* 0x000fc8000fffe13f */
[----:B------:R-:W-:Y:S02]  /*0320*/  USHF.L.U32 UR7, UR6, 0xb, URZ ;  /* 0x0000000b06077899 */ /* 0x000fe4000800063f */
[----:B------:R-:W-:Y:S02]  /*0330*/  USHF.L.U32 UR6, UR6, 0x1, URZ ;  /* 0x0000000106067899 */ /* 0x000fe4000800063f */
[----:B-1----:R-:W-:Y:S02]  /*0340*/  ULEA UR8, UR8, UR4, 0x18 ;  /* 0x0000000408087291 */ /* 0x002fe4000f8ec03f */
[----:B------:R-:W-:-:S04]  /*0350*/  UIADD3 UR4, -UR5, 0x100000, URZ ;  /* 0x0010000005047890 */ /* 0x000fc8000fffe13f */
[----:B------:R-:W-:Y:S02]  /*0360*/  USHF.L.U32 UR5, UR4, 0xb, URZ ;  /* 0x0000000b04057899 */ /* 0x000fe4000800063f */
[----:B------:R-:W-:Y:S01]  /*0370*/  USHF.L.U32 UR4, UR4, 0x1, URZ ;  /* 0x0000000104047899 */ /* 0x000fe2000800063f */
[----:B------:R-:W1:Y:S11]  /*0380*/  FENCE.VIEW.ASYNC.S ;  /* 0x00000000000073c6 */ /* 0x000e760000000000 */
[----:B-1----:R1:W2:Y:S01]  /*0390*/  SYNCS.EXCH.64 URZ, [UR8+0x9450], UR4 ;  /* 0x00945004083f75b2 */ /* 0x0022a20008000100 */
[----:B------:R1:W3:Y:S01]  /*03a0*/  SYNCS.EXCH.64 URZ, [UR8+0x9460], UR6 ;  /* 0x00946006083f75b2 */ /* 0x0002e20008000100 */
[----:B------:R1:W4:Y:S01]  /*03b0*/  SYNCS.EXCH.64 URZ, [UR8+0x9458], UR4 ;  /* 0x00945804083f75b2 */ /* 0x0003220008000100 */
[----:B------:R1:W1:Y:S01]  /*03c0*/  SYNCS.EXCH.64 URZ, [UR8+0x9468], UR6 ;  /* 0x00946806083f75b2 */ /* 0x0002620008000100 */
[----:B------:R-:W-:Y:S01]  /*03d0*/  NOP ;  /* 0x0000000000007918 */ /* 0x000fe20000000000 */
.L_x_2:
[----:B------:R-:W5:Y:S01]  /*03e0*/  SHFL.IDX PT, R3, R0, RZ, 0x1f ;  /* 0x00001fff00037589 */ /* 0x000f6200000e0000 */
[----:B------:R-:W-:Y:S01]  /*03f0*/  NOP ;  /* 0x0000000000007918 */ /* 0x000fe20000000000 */
[----:B-----5:R-:W-:-:S13]  /*0400*/  ISETP.NE.AND P0, PT, R3, RZ, PT ;  /* 0x000000ff0300720c */ /* 0x020fda0003f05270 */
[----:B------:R-:W-:Y:S05]  /*0410*/  @P0 BRA `(.L_x_3) ;  /* 0x0000000000600947 */ /* 0x000fea0003800000 */
[----:B-1----:R-:W1:Y:S01]  /*0420*/  S2UR UR5, SR_CgaCtaId ;  /* 0x00000000000579c3 */ /* 0x002e620000008800 */
[----:B------:R-:W-:Y:S01]  /*0430*/  UMOV UR4, 0x400 ;  /* 0x0000040000047882 */ /* 0x000fe20000000000 */
[----:B------:R-:W-:Y:S01]  /*0440*/  UMOV UR6, 0x1 ;  /* 0x0000000100067882 */ /* 0x000fe20000000000 */
[----:B------:R-:W-:Y:S01]  /*0450*/  UMOV UR9, 0x100 ;  /* 0x0000010000097882 */ /* 0x000fe20000000000 */
[----:B------:R-:W-:-:S04]  /*0460*/  UIADD3 UR6, -UR6, 0x100000, URZ ;  /* 0x0010000006067890 */ /* 0x000fc8000fffe13f */
[----:B------:R-:W-:Y:S02]  /*0470*/  USHF.L.U32 UR7, UR6, 0xb, URZ ;  /* 0x0000000b06077899 */ /* 0x000fe4000800063f */
[----:B------:R-:W-:Y:S01]  /*0480*/  USHF.L.U32 UR6, UR6, 0x1, URZ ;  /* 0x0000000106067899 */ /* 0x000fe2000800063f */
[----:B------:R-:W-:Y:S01]  /*0490*/  ELECT P0, URZ, PT ;  /* 0x00000000003f782f */ /* 0x000fe20003800000 */
[----:B-1----:R-:W-:Y:S02]  /*04a0*/  ULEA UR8, UR5, UR4, 0x18 ;  /* 0x0000000405087291 */ /* 0x002fe4000f8ec03f */
[----:B------:R-:W-:-:S04]  /*04b0*/  UIADD3 UR4, -UR9, 0x100000, URZ ;  /* 0x0010000009047890 */ /* 0x000fc8000fffe13f */
[----:B------:R-:W-:Y:S02]  /*04c0*/  USHF.L.U32 UR5, UR4, 0xb, URZ ;  /* 0x0000000b04057899 */ /* 0x000fe4000800063f */
[----:B------:R-:W-:Y:S01]  /*04d0*/  USHF.L.U32 UR4, UR4, 0x1, URZ ;  /* 0x0000000104047899 */ /* 0x000fe2000800063f */
[----:B------:R-:W1:Y:S03]  /*04e0*/  FENCE.VIEW.ASYNC.S ;  /* 0x00000000000073c6 */ /* 0x000e660000000000 */
[----:B-1----:R1:W1:Y:S08]  /*04f0*/  SYNCS.EXCH.64 URZ, [UR8+0x9400], UR6 ;  /* 0x00940006083f75b2 */ /* 0x0022700008000100 */
[----:B------:R1:W1:Y:S01]  /*0500*/  SYNCS.EXCH.64 URZ, [UR8+0x9428], UR4 ;  /* 0x00942804083f75b2 */ /* 0x0002620008000100 */
        /* <DEDUP_REMOVED lines=8> */
[----:B------:R-:W-:Y:S01]  /*0590*/  NOP ;  /* 0x0000000000007918 */ /* 0x000fe20000000000 */
.L_x_3:
        /* <DEDUP_REMOVED lines=21> */
[----:B------:R-:W-:Y:S01]  /*06f0*/  NOP ;  /* 0x0000000000007918 */ /* 0x000fe20000000000 */
.L_x_4:
[----:B------:R-:W5:Y:S01]  /*0700*/  SHFL.IDX PT, R3, R0, RZ, 0x1f ;  /* 0x00001fff00037589 */ /* 0x000f6200000e0000 */
[----:B------:R-:W-:Y:S01]  /*0710*/  ELECT P0, URZ, PT ;  /* 0x00000000003f782f */ /* 0x000fe20003800000 */
[----:B------:R-:W-:Y:S01]  /*0720*/  NOP ;  /* 0x0000000000007918 */ /* 0x000fe20000000000 */
[----:B-1----:R-:W-:Y:S02]  /*0730*/  UMOV UR4, 0x80 ;  /* 0x0000008000047882 */ /* 0x002fe40000000000 */
[C---:B-----5:R-:W-:Y:S02]  /*0740*/  ISETP.NE.OR P0, PT, R3.reuse, RZ, !P0 ;  /* 0x000000ff0300720c */ /* 0x060fe40004705670 */
[----:B------:R-:W-:-:S11]  /*0750*/  ISETP.NE.AND P3, PT, R3, RZ, PT ;  /* 0x000000ff0300720c */ /* 0x000fd60003f65270 */
[----:B------:R-:W-:Y:S01]  /*0760*/  VOTEU.ALL UP2, P0 ;  /* 0x00000000003f7886 */ /* 0x000fe20000040000 */
[----:B------:R-:W-:Y:S01]  /*0770*/  VOTEU.ALL UP3, P0 ;  /* 0x00000000003f7886 */ /* 0x000fe20000060000 */
[----:B------:R-:W-:Y:S01]  /*0780*/  VOTEU.ALL UP4, P0 ;  /* 0x00000000003f7886 */ /* 0x000fe20000080000 */
[----:B------:R-:W-:Y:S02]  /*0790*/  VOTEU.ALL UP5, P0 ;  /* 0x00000000003f7886 */ /* 0x000fe400000a0000 */
[----:B------:R-:W1:Y:S01]  /*07a0*/  @!UP2 S2UR UR7, SR_CgaCtaId ;  /* 0x000000000007a9c3 */ /* 0x000e620000008800 */
[----:B------:R-:W-:Y:S01]  /*07b0*/  @!UP2 UMOV UR6, 0x400 ;  /* 0x000004000006a882 */ /* 0x000fe20000000000 */
[----:B------:R-:W-:-:S04]  /*07c0*/  @!UP2 UIADD3 UR4, -UR4, 0x100000, URZ ;  /* 0x001000000404a890 */ /* 0x000fc8000fffe13f */
[----:B------:R-:W-:Y:S02]  /*07d0*/  @!UP2 USHF.L.U32 UR5, UR4, 0xb, URZ ;  /* 0x0000000b0405a899 */ /* 0x000fe4000800063f */
[----:B------:R-:W-:Y:S02]  /*07e0*/  @!UP2 USHF.L.U32 UR4, UR4, 0x1, URZ ;  /* 0x000000010404a899 */ /* 0x000fe4000800063f */
[----:B-1----:R-:W-:Y:S01]  /*07f0*/  @!UP2 ULEA UR6, UR7, UR6, 0x18 ;  /* 0x000000060706a291 */ /* 0x002fe2000f8ec03f */
[----:B------:R-:W-:Y:S01]  /*0800*/  VOTEU.ALL UP2, P0 ;  /* 0x00000000003f7886 */ /* 0x000fe20000040000 */
[----:B------:R-:W1:Y:S10]  /*0810*/  FENCE.VIEW.ASYNC.S ;  /* 0x00000000000073c6 */ /* 0x000e740000000000 */
[----:B-1----:R1:W1:Y:S01]  /*0820*/  @!UP2 SYNCS.EXCH.64 URZ, [UR6+0x9490], UR4 ;  /* 0x00949004063fa5b2 */ /* 0x0022620008000100 */
[----:B------:R1:W1:Y:S01]  /*0830*/  @!UP3 SYNCS.EXCH.64 URZ, [UR6+0x9498], UR4 ;  /* 0x00949804063fb5b2 */ /* 0x0002620008000100 */
[----:B------:R1:W1:Y:S01]  /*0840*/  @!UP4 SYNCS.EXCH.64 URZ, [UR6+0x94a0], UR4 ;  /* 0x0094a004063fc5b2 */ /* 0x0002620008000100 */
[----:B------:R1:W1:Y:S01]  /*0850*/  @!UP5 SYNCS.EXCH.64 URZ, [UR6+0x94a8], UR4 ;  /* 0x0094a804063fd5b2 */ /* 0x0002620008000100 */
[----:B------:R-:W-:Y:S01]  /*0860*/  NOP ;  /* 0x0000000000007918 */ /* 0x000fe20000000000 */
[----:B------:R-:W-:Y:S05]  /*0870*/  @P3 BRA `(.L_x_5) ;  /* 0x0000000000403947 */ /* 0x000fea0003800000 */
[----:B-1----:R-:W1:Y:S01]  /*0880*/  S2UR UR5, SR_CgaCtaId ;  /* 0x00000000000579c3 */ /* 0x002e620000008800 */
[----:B------:R-:W-:Y:S01]  /*0890*/  UMOV UR4, 0x400 ;  /* 0x0000040000047882 */ /* 0x000fe20000000000 */
[----:B------:R-:W-:Y:S01]  /*08a0*/  UMOV UR6, 0x20 ;  /* 0x0000002000067882 */ /* 0x000fe20000000000 */
[----:B------:R-:W-:Y:S01]  /*08b0*/  UMOV UR7, 0x80 ;  /* 0x0000008000077882 */ /* 0x000fe20000000000 */
[----:B------:R-:W-:Y:S01]  /*08c0*/  ELECT P0, URZ, PT ;  /* 0x00000000003f782f */ /* 0x000fe20003800000 */
[----:B-1----:R-:W-:Y:S02]  /*08d0*/  ULEA UR8, UR5, UR4, 0x18 ;  /* 0x0000000405087291 */ /* 0x002fe4000f8ec03f */
[----:B------:R-:W-:-:S04]  /*08e0*/  UIADD3 UR4, -UR6, 0x100000, URZ ;  /* 0x0010000006047890 */ /* 0x000fc8000fffe13f */
[----:B------:R-:W-:Y:S02]  /*08f0*/  USHF.L.U32 UR5, UR4, 0xb, URZ ;  /* 0x0000000b04057899 */ /* 0x000fe4000800063f */
[----:B------:R-:W-:Y:S02]  /*0900*/  USHF.L.U32 UR4, UR4, 0x1, URZ ;  /* 0x0000000104047899 */ /* 0x000fe4000800063f */
[----:B------:R-:W-:-:S04]  /*0910*/  UIADD3 UR6, -UR7, 0x100000, URZ ;  /* 0x0010000007067890 */ /* 0x000fc8000fffe13f */
[----:B------:R-:W-:Y:S02]  /*0920*/  USHF.L.U32 UR7, UR6, 0xb, URZ ;  /* 0x0000000b06077899 */ /* 0x000fe4000800063f */
[----:B------:R-:W-:Y:S01]  /*0930*/  USHF.L.U32 UR6, UR6, 0x1, URZ ;  /* 0x0000000106067899 */ /* 0x000fe2000800063f */
[----:B------:R-:W1:Y:S03]  /*0940*/  FENCE.VIEW.ASYNC.S ;  /* 0x00000000000073c6 */ /* 0x000e660000000000 */
[----:B-1----:R1:W1:Y:S08]  /*0950*/  SYNCS.EXCH.64 URZ, [UR8+0x94c0], UR4 ;  /* 0x0094c004083f75b2 */ /* 0x0022700008000100 */
[----:B------:R1:W1:Y:S01]  /*0960*/  SYNCS.EXCH.64 URZ, [UR8+0x94c8], UR6 ;  /* 0x0094c806083f75b2 */ /* 0x0002620008000100 */
[----:B------:R-:W-:Y:S01]  /*0970*/  NOP ;  /* 0x0000000000007918 */ /* 0x000fe20000000000 */
.L_x_5:
[----:B------:R-:W-:Y:S01]  /*0980*/  VOTEU.ANY UP2, P2 ;  /* 0x00000000003f7886 */ /* 0x000fe20001040100 */
[----:B-1----:R-:W-:Y:S01]  /*0990*/  UMOV UR4, 0x40 ;  /* 0x0000004000047882 */ /* 0x002fe20000000000 */
[----:B------:R-:W-:Y:S01]  /*09a0*/  ISETP.NE.AND P3, PT, RZ, UR40, PT ;  /* 0x00000028ff007c0c */ /* 0x000fe2000bf65270 */
[----:B------:R-:W-:Y:S01]  /*09b0*/  NOP ;  /* 0x0000000000007918 */ /* 0x000fe20000000000 */
[----:B------:R-:W-:Y:S01]  /*09c0*/  ISETP.EQ.AND P0, PT, R4, 0x2, P1 ;  /* 0x000000020400780c */ /* 0x000fe20000f02270 */
[----:B------:R-:W1:Y:S01]  /*09d0*/  @UP2 S2UR UR7, SR_CgaCtaId ;  /* 0x00000000000729c3 */ /* 0x000e620000008800 */
[----:B------:R-:W-:Y:S01]  /*09e0*/  @UP2 UMOV UR6, 0x400 ;  /* 0x0000040000062882 */ /* 0x000fe20000000000 */
[----:B------:R-:W-:-:S04]  /*09f0*/  @UP2 UIADD3 UR4, -UR4, 0x100000, URZ ;  /* 0x0010000004042890 */ /* 0x000fc8000fffe13f */
[----:B------:R-:W-:Y:S02]  /*0a00*/  @UP2 USHF.L.U32 UR5, UR4, 0xb, URZ ;  /* 0x0000000b04052899 */ /* 0x000fe4000800063f */
[----:B------:R-:W-:Y:S02]  /*0a10*/  @UP2 USHF.L.U32 UR4, UR4, 0x1, URZ ;  /* 0x0000000104042899 */ /* 0x000fe4000800063f */
[----:B-1----:R-:W-:Y:S01]  /*0a20*/  @UP2 ULEA UR6, UR7, UR6, 0x18 ;  /* 0x0000000607062291 */ /* 0x002fe2000f8ec03f */
[----:B------:R-:W-:Y:S01]  /*0a30*/  VOTEU.ANY UP2, P2 ;  /* 0x00000000003f7886 */ /* 0x000fe20001040100 */
[----:B------:R-:W-:Y:S01]  /*0a40*/  ISETP.EQ.AND P2, PT, R4, 0x1, P1 ;  /* 0x000000010400780c */ /* 0x000fe20000f42270 */
[----:B------:R-:W1:Y:S09]  /*0a50*/  FENCE.VIEW.ASYNC.S ;  /* 0x00000000000073c6 */ /* 0x000e720000000000 */
[----:B-1----:R1:W2:Y:S01]  /*0a60*/  @UP2 SYNCS.EXCH.64 URZ, [UR6+0x94b0], UR4 ;  /* 0x0094b004063f25b2 */ /* 0x0022a20008000100 */
[----:B------:R-:W-:Y:S01]  /*0a70*/  NOP ;  /* 0x0000000000007918 */ /* 0x000fe20000000000 */
[----:B--234-:R-:W-:Y:S06]  /*0a80*/  BAR.SYNC.DEFER_BLOCKING 0x0 ;  /* 0x0000000000007b1d */ /* 0x01cfec0000010000 */
[----:B------:R-:W-:Y:S05]  /*0a90*/  @!P3 BRA `(.L_x_6) ;  /* 0x000000680000b947 */ /* 0x000fea0003800000 */
[----:B------:R-:W-:-:S06]  /*0aa0*/  UISETP.GT.U32.AND UP0, UPT, UR10, 0x3, UPT ;  /* 0x000000030a00788c */ /* 0x000fcc000bf04070 */
[----:B------:R-:W-:-:S13]  /*0ab0*/  PLOP3.LUT P0, PT, PT, PT, UP0, 0x80, 0x0 ;  /* 0x000000000000781c */ /* 0x000fda0003f0f008 */
[----:B-1----:R-:W-:Y:S05]  /*0ac0*/  @P0 EXIT ;  /* 0x000000000000094d */ /* 0x002fea0003800000 */
.L_x_7:
[----:B------:R-:W-:-:S08]  /*0ad0*/  NOP ;  /* 0x0000000000007918 */ /* 0x000fd00000000000 */
[----:B------:R-:W1:Y:S02]  /*0ae0*/  USETMAXREG.TRY_ALLOC.CTAPOOL UP0, 0xf0 ;  /* 0x000000f0000079c8 */ /* 0x000e640008000600 */
[----:B-1----:R-:W-:-:S13]  /*0af0*/  PLOP3.LUT P0, PT, PT, PT, UP0, 0x80, 0x0 ;  /* 0x000000000000781c */ /* 0x002fda0003f0f008 */
[----:B------:R-:W-:Y:S05]  /*0b00*/  @!P0 BRA `(.L_x_7) ;  /* 0xfffffffc00f08947 */ /* 0x000fea000383ffff */
[----:B------:R-:W-:Y:S02]  /*0b10*/  ULDC UR4, c[0x0][0xa00] ;  /* 0x0002800000047ab9 */ /* 0x000fe40000000800 */
[----:B------:R-:W-:-:S13]  /*0b20*/  ISETP.GE.AND P0, PT, R17, UR4, PT ;  /* 0x0000000411007c0c */ /* 0x000fda000bf06270 */
[----:B------:R-:W-:Y:S05]  /*0b30*/  @P0 EXIT ;  /* 0x000000000000094d */ /* 0x000fea0003800000 */
[----:B------:R-:W-:Y:S01]  /*0b40*/  SHF.R.S32.HI R3, RZ, 0x1f, R2 ;  /* 0x0000001fff037819 */ /* 0x000fe20000011402 */
[----:B------:R-:W1:Y:S01]  /*0b50*/  S2UR UR4, SR_CgaCtaId ;  /* 0x00000000000479c3 */ /* 0x000e620000008800 */
[----:B------:R-:W-:Y:S01]  /*0b60*/  UMOV UR44, 0x400 ;  /* 0x00000400002c7882 */ /* 0x000fe20000000000 */
[----:B------:R-:W-:Y:S01]  /*0b70*/  UISETP.NE.AND UP0, UPT, UR40, 0x1, UPT ;  /* 0x000000012800788c */ /* 0x000fe2000bf05270 */
[----:B------:R-:W-:Y:S01]  /*0b80*/  LEA.HI R3, R3, R2, RZ, 0x7 ;  /* 0x0000000203037211 */ /* 0x000fe200078f38ff */
[----:B------:R-:W-:Y:S01]  /*0b90*/  IMAD.MOV.U32 R22, RZ, RZ, RZ ;  /* 0x000000ffff167224 */ /* 0x000fe200078e00ff */
[----:B------:R-:W-:Y:S02]  /*0ba0*/  ULOP3.LUT UR43, UR41, 0x1, URZ, 0xfc, !UPT ;  /* 0x00000001292b7892 */ /* 0x000fe4000f8efc3f */
[----:B------:R-:W-:Y:S01]  /*0bb0*/  LOP3.LUT R3, R3, 0xffffff80, RZ, 0xc0, !PT ;  /* 0xffffff8003037812 */ /* 0x000fe200078ec0ff */
[----:B------:R-:W-:Y:S02]  /*0bc0*/  UP2UR UR5, UPR, URZ, 0x1 ;  /* 0x000000013f057883 */ /* 0x000fe40008000000 */
[----:B------:R-:W-:-:S02]  /*0bd0*/  USEL UR6, URZ, 0x1, UP0 ;  /* 0x000000013f067887 */ /* 0x000fc40008000000 */
[----:B------:R-:W-:Y:S01]  /*0be0*/  IMAD.IADD R3, R2, 0x1, -R3 ;  /* 0x0000000102037824 */ /* 0x000fe200078e0a03 */
[----:B------:R-:W-:Y:S01]  /*0bf0*/  ULDC.64 UR48, c[0x0][0x198] ;  /* 0x0000660000307ab9 */ /* 0x000fe20000000a00 */
[----:B------:R-:W-:Y:S01]  /*0c00*/  UMOV UR37, URZ ;  /* 0x0000003f00257c82 */ /* 0x000fe20008000000 */
[----:B------:R-:W-:Y:S01]  /*0c10*/  UMOV UR38, URZ ;  /* 0x0000003f00267c82 */ /* 0x000fe20008000000 */
[----:B------:R-:W-:Y:S01]  /*0c20*/  IMAD.U32 R74, RZ, RZ, UR6 ;  /* 0x00000006ff4a7e24 */ /* 0x000fe2000f8e00ff */
[----:B------:R-:W-:Y:S01]  /*0c30*/  SHF.R.S32.HI R0, RZ, 0x1f, R3 ;  /* 0x0000001fff007819 */ /* 0x000fe20000011403 */
[----:B------:R-:W-:Y:S01]  /*0c40*/  UMOV UR39, URZ ;  /* 0x0000003f00277c82 */ /* 0x000fe20008000000 */
[----:B------:R-:W-:Y:S02]  /*0c50*/  ULDC.64 UR50, c[0x0][0x208] ;  /* 0x0000820000327ab9 */ /* 0x000fe40000000a00 */
[CC--:B------:R-:W-:Y:S02]  /*0c60*/  LEA.HI R4, R0.reuse, R3.reuse, RZ, 0x2 ;  /* 0x0000000300047211 */ /* 0x0c0fe400078f10ff */
[----:B------:R-:W-:Y:S01]  /*0c70*/  LEA.HI R0, R0, R3, RZ, 0x5 ;  /* 0x0000000300007211 */ /* 0x000fe200078f28ff */
[----:B-1----:R-:W-:Y:S01]  /*0c80*/  ULEA UR44, UR4, UR44, 0x18 ;  /* 0x0000002c042c7291 */ /* 0x002fe2000f8ec03f */
[----:B------:R-:W-:-:S02]  /*0c90*/  SHF.R.S32.HI R5, RZ, 0x2, R4 ;  /* 0x00000002ff057819 */ /* 0x000fc40000011404 */
[----:B------:R-:W-:Y:S01]  /*0ca0*/  SHF.R.S32.HI R6, RZ, 0x1f, R4 ;  /* 0x0000001fff067819 */ /* 0x000fe20000011404 */
[----:B------:R-:W-:Y:S01]  /*0cb0*/  UIADD3 UR4, UR44, 0x2000, URZ ;  /* 0x000020002c047890 */ /* 0x000fe2000fffe03f */
[----:B------:R-:W-:Y:S01]  /*0cc0*/  LOP3.LUT R4, R4, 0x7ffffffc, RZ, 0xc0, !PT ;  /* 0x7ffffffc04047812 */ /* 0x000fe200078ec0ff */
[----:B------:R-:W-:Y:S01]  /*0cd0*/  USHF.R.U32.HI UR5, URZ, 0x4, UR44 ;  /* 0x000000043f057899 */ /* 0x000fe2000801162c */
[----:B------:R-:W-:Y:S01]  /*0ce0*/  LEA.HI R6, R6, R5, RZ, 0x3 ;  /* 0x0000000506067211 */ /* 0x000fe200078f18ff */
[----:B------:R-:W-:Y:S01]  /*0cf0*/  USHF.R.U32.HI UR4, URZ, 0x4, UR4 ;  /* 0x000000043f047899 */ /* 0x000fe20008011604 */
[----:B------:R-:W-:Y:S01]  /*0d00*/  SHF.R.S32.HI R0, RZ, 0x5, R0 ;  /* 0x00000005ff007819 */ /* 0x000fe20000011400 */
[----:B------:R-:W-:Y:S01]  /*0d10*/  IMAD.IADD R4, R3, 0x1, -R4 ;  /* 0x0000000103047824 */ /* 0x000fe200078e0a04 */
[----:B------:R-:W-:Y:S01]  /*0d20*/  LOP3.LUT R6, R6, 0xfffffff8, RZ, 0xc0, !PT ;  /* 0xfffffff806067812 */ /* 0x000fe200078ec0ff */
[----:B------:R-:W-:Y:S02]  /*0d30*/  ULOP3.LUT UR5, UR5, 0x3fff, URZ, 0xc0, !UPT ;  /* 0x00003fff05057892 */ /* 0x000fe4000f8ec03f */
[----:B------:R-:W-:Y:S01]  /*0d40*/  ULOP3.LUT UR45, UR4, 0x3fff, URZ, 0xc0, !UPT ;  /* 0x00003fff042d7892 */ /* 0x000fe2000f8ec03f */
[----:B------:R-:W-:Y:S01]  /*0d50*/  IMAD.SHL.U32 R18, R4, 0x2, RZ ;  /* 0x0000000204127824 */ /* 0x000fe200078e00ff */
[----:B------:R-:W-:Y:S01]  /*0d60*/  ULOP3.LUT UR46, UR5, 0x10000, URZ, 0xfc, !UPT ;  /* 0x00010000052e7892 */ /* 0x000fe2000f8efc3f */
[----:B------:R-:W-:Y:S01]  /*0d70*/  IMAD.IADD R5, R5, 0x1, -R6 ;  /* 0x0000000105057824 */ /* 0x000fe200078e0a06 */
[----:B------:R-:W-:-:S03]  /*0d80*/  ULOP3.LUT UR47, UR45, 0x10000, URZ, 0xfc, !UPT ;  /* 0x000100002d2f7892 */ /* 0x000fc6000f8efc3f */
[----:B------:R-:W-:-:S09]  /*0d90*/  IMAD R16, R0, 0x10, R5 ;  /* 0x0000001000107824 */ /* 0x000fd200078e0205 */
.L_x_73:
[----:B-1----:R-:W1:Y:S01]  /*0da0*/  LDC R6, c[0x0][0xa04] ;  /* 0x00028100ff067b82 */ /* 0x002e620000000800 */
[----:B------:R-:W-:Y:S01]  /*0db0*/  IMAD.MOV.U32 R19, RZ, RZ, R17 ;  /* 0x000000ffff137224 */ /* 0x000fe200078e0011 */
[----:B------:R-:W-:-:S06]  /*0dc0*/  UISETP.NE.AND UP0, UPT, UR40, 0x1, UPT ;  /* 0x000000012800788c */ /* 0x000fcc000bf05270 */
[----:B------:R-:W2:Y:S08]  /*0dd0*/  LDC R0, c[0x0][0xa10] ;  /* 0x00028400ff007b82 */ /* 0x000eb00000000800 */
[----:B------:R-:W3:Y:S01]  /*0de0*/  LDC R7, c[0x0][0xa1c] ;  /* 0x00028700ff077b82 */ /* 0x000ee20000000800 */
[----:B-1----:R-:W-:Y:S02]  /*0df0*/  ISETP.NE.AND P0, PT, R6, 0x1, PT ;  /* 0x000000010600780c */ /* 0x002fe40003f05270 */
[----:B--2---:R-:W-:-:S11]  /*0e00*/  ISETP.NE.AND P1, PT, R0, 0x1, PT ;  /* 0x000000010000780c */ /* 0x004fd60003f25270 */
[----:B------:R-:W1:Y:S01]  /*0e10*/  @P0 LDC.64 R4, c[0x0][0xa08] ;  /* 0x00028200ff040b82 */ /* 0x000e620000000a00 */
[C---:B---3--:R-:W-:Y:S02]  /*0e20*/  ISETP.NE.AND P2, PT, R7.reuse, 0x1, PT ;  /* 0x000000010700780c */ /* 0x048fe40003f45270 */
[----:B------:R-:W-:-:S05]  /*0e30*/  R2UR UR36, R7 ;  /* 0x00000000072472ca */ /* 0x000fca00000e0000 */
[----:B------:R-:W2:Y:S08]  /*0e40*/  @P1 LDC R8, c[0x0][0xa14] ;  /* 0x00028500ff081b82 */ /* 0x000eb00000000800 */
[----:B------:R-:W3:Y:S08]  /*0e50*/  @P1 LDC R3, c[0x0][0xa18] ;  /* 0x00028600ff031b82 */ /* 0x000ef00000000800 */
[----:B------:R-:W4:Y:S01]  /*0e60*/  @P2 LDC.64 R10, c[0x0][0xa20] ;  /* 0x00028800ff0a2b82 */ /* 0x000f220000000a00 */
[----:B-1----:R-:W-:-:S05]  /*0e70*/  @P0 IMAD.HI.U32 R0, R17, R4, RZ ;  /* 0x0000000411000227 */ /* 0x002fca00078e00ff */
[----:B------:R-:W-:Y:S02]  /*0e80*/  @P0 SHF.R.U32.HI R19, RZ, R5, R0 ;  /* 0x00000005ff130219 */ /* 0x000fe40000011600 */
[----:B------:R-:W-:Y:S02]  /*0e90*/  PLOP3.LUT P0, PT, PT, PT, UP0, 0x80, 0x0 ;  /* 0x000000000000781c */ /* 0x000fe40003f0f008 */
[----:B------:R-:W-:Y:S01]  /*0ea0*/  MOV R23, R19 ;  /* 0x0000001300177202 */ /* 0x000fe20000000f00 */
[----:B--2---:R-:W-:-:S05]  /*0eb0*/  @P1 IMAD.HI.U32 R0, R19, R8, RZ ;  /* 0x0000000813001227 */ /* 0x004fca00078e00ff */
[----:B---3--:R-:W-:-:S04]  /*0ec0*/  @P1 SHF.R.U32.HI R23, RZ, R3, R0 ;  /* 0x00000003ff171219 */ /* 0x008fc80000011600 */
[C---:B------:R-:W-:Y:S01]  /*0ed0*/  R2UR UR5, R23.reuse ;  /* 0x00000000170572ca */ /* 0x040fe200000e0000 */
[----:B------:R-:W-:Y:S02]  /*0ee0*/  IMAD.MOV.U32 R0, RZ, RZ, R23 ;  /* 0x000000ffff007224 */ /* 0x000fe400078e0017 */
[----:B----4-:R-:W-:-:S05]  /*0ef0*/  @P2 IMAD.HI.U32 R4, R23, R10, RZ ;  /* 0x0000000a17042227 */ /* 0x010fca00078e00ff */
[----:B------:R-:W-:-:S05]  /*0f00*/  @P2 SHF.R.U32.HI R0, RZ, R11, R4 ;  /* 0x0000000bff002219 */ /* 0x000fca0000011604 */
[----:B------:R-:W-:-:S05]  /*0f10*/  IMAD.MOV R0, RZ, RZ, -R0 ;  /* 0x000000ffff007224 */ /* 0x000fca00078e0a00 */
[----:B------:R-:W-:Y:S01]  /*0f20*/  R2UR UR4, R0 ;  /* 0x00000000000472ca */ /* 0x000fe200000e0000 */
[----:B------:R-:W-:-:S04]  /*0f30*/  IMAD.MOV R0, RZ, RZ, -R19 ;  /* 0x000000ffff007224 */ /* 0x000fc800078e0a13 */
[----:B------:R-:W-:-:S08]  /*0f40*/  IMAD R0, R6, R0, R17 ;  /* 0x0000000006007224 */ /* 0x000fd000078e0211 */
[----:B------:R-:W-:Y:S01]  /*0f50*/  UIMAD UR36, UR36, UR4, UR5 ;  /* 0x00000004242472a4 */ /* 0x000fe2000f8e0205 */
[----:B------:R-:W-:Y:S11]  /*0f60*/  @!P0 BRA `(.L_x_8) ;  /* 0x0000000000688947 */ /* 0x000ff60003800000 */
[----:B------:R-:W-:-:S06]  /*0f70*/  UISETP.NE.AND UP0, UPT, UR40, 0x2, UPT ;  /* 0x000000022800788c */ /* 0x000fcc000bf05270 */
[----:B------:R-:W-:-:S13]  /*0f80*/  PLOP3.LUT P1, PT, PT, PT, UP0, 0x80, 0x0 ;  /* 0x000000000000781c */ /* 0x000fda0003f2f008 */
[----:B------:R-:W-:Y:S05]  /*0f90*/  @!P1 BRA `(.L_x_9) ;  /* 0x0000000000449947 */ /* 0x000fea0003800000 */
[----:B------:R-:W-:-:S06]  /*0fa0*/  UISETP.NE.AND UP0, UPT, UR40, 0x3, UPT ;  /* 0x000000032800788c */ /* 0x000fcc000bf05270 */
[----:B------:R-:W-:-:S13]  /*0fb0*/  PLOP3.LUT P1, PT, PT, PT, UP0, 0x80, 0x0 ;  /* 0x000000000000781c */ /* 0x000fda0003f2f008 */
[----:B------:R-:W-:Y:S05]  /*0fc0*/  @!P1 BRA `(.L_x_10) ;  /* 0x0000000000249947 */ /* 0x000fea0003800000 */
[----:B------:R-:W-:-:S06]  /*0fd0*/  UISETP.NE.AND UP0, UPT, UR40, 0x4, UPT ;  /* 0x000000042800788c */ /* 0x000fcc000bf05270 */
[----:B------:R-:W-:-:S13]  /*0fe0*/  PLOP3.LUT P1, PT, PT, PT, UP0, 0x80, 0x0 ;  /* 0x000000000000781c */ /* 0x000fda0003f2f008 */
[----:B------:R-:W-:Y:S05]  /*0ff0*/  @P1 BRA `(.L_x_11) ;  /* 0x0000000000541947 */ /* 0x000fea0003800000 */
[----:B------:R-:W-:Y:S02]  /*1000*/  UIADD3 UR4, UR37, -0x1, URZ ;  /* 0xffffffff25047890 */ /* 0x000fe4000fffe03f */
[----:B------:R-:W-:Y:S02]  /*1010*/  ULOP3.LUT UR37, UR37, 0x1, URZ, 0xc, !UPT ;  /* 0x0000000125257892 */ /* 0x000fe4000f8e0c3f */
[----:B------:R-:W-:-:S04]  /*1020*/  ULOP3.LUT UR4, UR4, 0x2, URZ, 0xc0, !UPT ;  /* 0x0000000204047892 */ /* 0x000fc8000f8ec03f */
[----:B------:R-:W-:-:S04]  /*1030*/  USHF.R.U32.HI UR4, URZ, 0x1, UR4 ;  /* 0x000000013f047899 */ /* 0x000fc80008011604 */
[----:B------:R-:W-:Y:S01]  /*1040*/  ULOP3.LUT UR38, UR38, UR4, URZ, 0x3c, !UPT ;  /* 0x0000000426267292 */ /* 0x000fe2000f8e3c3f */
[----:B------:R-:W-:Y:S11]  /*1050*/  BRA `(.L_x_11) ;  /* 0x00000000003c7947 */ /* 0x000ff60003800000 */
.L_x_10:
[----:B------:R-:W-:Y:S02]  /*1060*/  ULOP3.LUT UP0, URZ, UR37, 0x2, URZ, 0xc0, !UPT ;  /* 0x00000002253f7892 */ /* 0x000fe4000f80c03f */
[----:B------:R-:W-:Y:S02]  /*1070*/  ULOP3.LUT UR37, UR37, 0x1, URZ, 0xc0, !UPT ;  /* 0x0000000125257892 */ /* 0x000fe4000f8ec03f */
[----:B------:R-:W-:-:S04]  /*1080*/  USEL UR4, URZ, 0x1, UP0 ;  /* 0x000000013f047887 */ /* 0x000fc80008000000 */
[----:B------:R-:W-:Y:S01]  /*1090*/  ULOP3.LUT UR38, UR38, UR4, URZ, 0x3c, !UPT ;  /* 0x0000000426267292 */ /* 0x000fe2000f8e3c3f */
[----:B------:R-:W-:Y:S11]  /*10a0*/  BRA `(.L_x_11) ;  /* 0x0000000000287947 */ /* 0x000ff60003800000 */
.L_x_9:
[----:B------:R-:W-:Y:S02]  /*10b0*/  UIADD3 UR4, UR37, 0x1, URZ ;  /* 0x0000000125047890 */ /* 0x000fe4000fffe03f */
[----:B------:R-:W-:Y:S02]  /*10c0*/  ULOP3.LUT UR37, UR37, 0x1, URZ, 0xc, !UPT ;  /* 0x0000000125257892 */ /* 0x000fe4000f8e0c3f */
[----:B------:R-:W-:-:S04]  /*10d0*/  UISETP.GT.U32.AND UP0, UPT, UR4, 0x1, UPT ;  /* 0x000000010400788c */ /* 0x000fc8000bf04070 */
[----:B------:R-:W-:-:S04]  /*10e0*/  USEL UR4, URZ, 0x1, !UP0 ;  /* 0x000000013f047887 */ /* 0x000fc8000c000000 */
[----:B------:R-:W-:Y:S01]  /*10f0*/  ULOP3.LUT UR38, UR38, UR4, URZ, 0x3c, !UPT ;  /* 0x0000000426267292 */ /* 0x000fe2000f8e3c3f */
[----:B------:R-:W-:Y:S11]  /*1100*/  BRA `(.L_x_11) ;  /* 0x0000000000107947 */ /* 0x000ff60003800000 */
.L_x_8:
[----:B------:R-:W-:Y:S02]  /*1110*/  UISETP.GT.U32.AND UP0, UPT, UR37, 0x1, UPT ;  /* 0x000000012500788c */ /* 0x000fe4000bf04070 */
[----:B------:R-:W-:Y:S02]  /*1120*/  ULOP3.LUT UR37, UR37, 0x1, URZ, 0xc0, !UPT ;  /* 0x0000000125257892 */ /* 0x000fe4000f8ec03f */
[----:B------:R-:W-:-:S04]  /*1130*/  USEL UR4, URZ, 0x1, !UP0 ;  /* 0x000000013f047887 */ /* 0x000fc8000c000000 */
[----:B------:R-:W-:-:S12]  /*1140*/  ULOP3.LUT UR38, UR38, UR4, URZ, 0x3c, !UPT ;  /* 0x0000000426267292 */ /* 0x000fd8000f8e3c3f */
.L_x_11:
[----:B------:R-:W-:Y:S05]  /*1150*/  @!P0 BRA `(.L_x_12) ;  /* 0x0000000000408947 */ /* 0x000fea0003800000 */
[----:B------:R-:W-:-:S06]  /*1160*/  UISETP.NE.AND UP0, UPT, UR40, 0x2, UPT ;  /* 0x000000022800788c */ /* 0x000fcc000bf05270 */
[----:B------:R-:W-:-:S13]  /*1170*/  PLOP3.LUT P0, PT, PT, PT, UP0, 0x80, 0x0 ;  /* 0x000000000000781c */ /* 0x000fda0003f0f008 */
[----:B------:R-:W-:Y:S05]  /*1180*/  @!P0 BRA `(.L_x_13) ;  /* 0x00000000002c8947 */ /* 0x000fea0003800000 */
[----:B------:R-:W-:-:S06]  /*1190*/  UISETP.NE.AND UP0, UPT, UR40, 0x3, UPT ;  /* 0x000000032800788c */ /* 0x000fcc000bf05270 */
[----:B------:R-:W-:-:S13]  /*11a0*/  PLOP3.LUT P0, PT, PT, PT, UP0, 0x80, 0x0 ;  /* 0x000000000000781c */ /* 0x000fda0003f0f008 */
[----:B------:R-:W-:Y:S05]  /*11b0*/  @!P0 BRA `(.L_x_14) ;  /* 0x0000000000188947 */ /* 0x000fea0003800000 */
[----:B------:R-:W-:Y:S01]  /*11c0*/  UISETP.NE.AND UP0, UPT, UR40, 0x4, UPT ;  /* 0x000000042800788c */ /* 0x000fe2000bf05270 */
[----:B------:R-:W-:-:S05]  /*11d0*/  IMAD.MOV.U32 R73, RZ, RZ, R0 ;  /* 0x000000ffff497224 */ /* 0x000fca00078e0000 */
[----:B------:R-:W-:-:S13]  /*11e0*/  PLOP3.LUT P0, PT, PT, PT, UP0, 0x80, 0x0 ;  /* 0x000000000000781c */ /* 0x000fda0003f0f008 */
[----:B------:R-:W-:Y:S05]  /*11f0*/  @P0 BRA `(.L_x_15) ;  /* 0x00000000001c0947 */ /* 0x000fea0003800000 */
[----:B------:R-:W-:Y:S01]  /*1200*/  LEA R73, R0, 0x3, 0x1 ;  /* 0x0000000300497811 */ /* 0x000fe200078e08ff */
[----:B------:R-:W-:Y:S06]  /*1210*/  BRA `(.L_x_15) ;  /* 0x0000000000147947 */ /* 0x000fec0003800000 */
.L_x_14:
[----:B------:R-:W-:Y:S01]  /*1220*/  LEA R73, R0, 0x2, 0x1 ;  /* 0x0000000200497811 */ /* 0x000fe200078e08ff */
[----:B------:R-:W-:Y:S06]  /*1230*/  BRA `(.L_x_15) ;  /* 0x00000000000c7947 */ /* 0x000fec0003800000 */
.L_x_13:
[----:B------:R-:W-:Y:S01]  /*1240*/  LEA R73, R0, 0x1, 0x1 ;  /* 0x0000000100497811 */ /* 0x000fe200078e08ff */
[----:B------:R-:W-:Y:S06]  /*1250*/  BRA `(.L_x_15) ;  /* 0x0000000000047947 */ /* 0x000fec0003800000 */
.L_x_12:
[----:B------:R-:W-:-:S07]  /*1260*/  IMAD.SHL.U32 R73, R0, 0x2, RZ ;  /* 0x0000000200497824 */ /* 0x000fce00078e00ff */
.L_x_15:
[----:B------:R-:W-:Y:S01]  /*1270*/  ULOP3.LUT UR6, UR42, 0x1, URZ, 0xfc, !UPT ;  /* 0x000000012a067892 */ /* 0x000fe2000f8efc3f */
[----:B------:R-:W-:Y:S01]  /*1280*/  LEA R0, R0, 0xbf, 0x7 ;  /* 0x000000bf00007811 */ /* 0x000fe200078e38ff */
[----:B------:R-:W-:Y:S02]  /*1290*/  ULDC UR4, c[0x0][0x28c] ;  /* 0x0000a30000047ab9 */ /* 0x000fe40000000800 */
[----:B------:R-:W-:Y:S01]  /*12a0*/  UIADD3 UR4, UR4, 0x3f, URZ ;  /* 0x0000003f04047890 */ /* 0x000fe2000fffe03f */
[----:B------:R-:W-:Y:S01]  /*12b0*/  SHF.R.S32.HI R3, RZ, 0x1f, R0 ;  /* 0x0000001fff037819 */ /* 0x000fe20000011400 */
[----:B------:R-:W-:Y:S02]  /*12c0*/  UISETP.NE.AND UP0, UPT, UR6, 0x3, UPT ;  /* 0x000000030600788c */ /* 0x000fe4000bf05270 */
[----:B------:R-:W-:Y:S01]  /*12d0*/  USHF.R.S32.HI UR5, URZ, 0x1f, UR4 ;  /* 0x0000001f3f057899 */ /* 0x000fe20008011404 */
[----:B------:R-:W-:-:S03]  /*12e0*/  LEA.HI R3, R3, R0, RZ, 0x6 ;  /* 0x0000000003037211 */ /* 0x000fc600078f30ff */
[----:B------:R-:W-:Y:S01]  /*12f0*/  PLOP3.LUT P0, PT, PT, PT, UP0, 0x80, 0x0 ;  /* 0x000000000000781c */ /* 0x000fe20003f0f008 */
[----:B------:R-:W-:Y:S01]  /*1300*/  ULEA.HI UR5, UR5, UR4, URZ, 0x6 ;  /* 0x0000000405057291 */ /* 0x000fe2000f8f303f */
[----:B------:R-:W-:-:S03]  /*1310*/  SHF.R.S32.HI R0, RZ, 0x6, R3 ;  /* 0x00000006ff007819 */ /* 0x000fc60000011403 */
[----:B------:R-:W-:-:S06]  /*1320*/  USHF.R.S32.HI UR5, URZ, 0x6, UR5 ;  /* 0x000000063f057899 */ /* 0x000fcc0008011405 */
[----:B------:R-:W-:Y:S02]  /*1330*/  VIMNMX R0, R0, UR5, PT ;  /* 0x0000000500007c48 */ /* 0x000fe4000bfe0100 */
[----:B------:R-:W-:Y:S05]  /*1340*/  @!P0 BRA `(.L_x_16) ;  /* 0x0000000000048947 */ /* 0x000fea0003800000 */
[----:B------:R-:W-:Y:S01]  /*1350*/  BPT.TRAP 0x1 ;  /* 0x000000040000795c */ /* 0x000fe20000300000 */
.L_x_16:
[----:B------:R-:W-:Y:S01]  /*1360*/  ULEA UR4, UR37, UR44, 0x3 ;  /* 0x0000002c25047291 */ /* 0x000fe2000f8e183f */
[----:B------:R-:W-:Y:S01]  /*1370*/  IMAD.U32 R3, RZ, RZ, UR38 ;  /* 0x00000026ff037e24 */ /* 0x000fe2000f8e00ff */
[----:B------:R-:W-:-:S04]  /*1380*/  UISETP.NE.AND UP0, UPT, UR43, 0x3, UPT ;  /* 0x000000032b00788c */ /* 0x000fc8000bf05270 */
[----:B------:R-:W-:Y:S02]  /*1390*/  SHF.L.U32 R3, R3, 0x1f, RZ ;  /* 0x0000001f03037819 */ /* 0x000fe400000006ff */
[----:B------:R-:W-:Y:S02]  /*13a0*/  PLOP3.LUT P0, PT, PT, PT, UP0, 0x80, 0x0 ;  /* 0x000000000000781c */ /* 0x000fe40003f0f008 */
[----:B------:R-:W1:Y:S02]  /*13b0*/  SYNCS.PHASECHK.TRANS64.TRYWAIT P1, [UR4+0x9450], R3 ;  /* 0x00945003ff0075a7 */ /* 0x000e640008020144 */
[----:B-1----:R-:W-:Y:S09]  /*13c0*/  @!P1 BRA `(.L_x_17) ;  /* 0x0000007400bc9947 */ /* 0x002ff20003800000 */
.L_x_120:
[----:B------:R-:W-:Y:S05]  /*13d0*/  @!P0 BRA `(.L_x_18) ;  /* 0x0000000000048947 */ /* 0x000fea0003800000 */
[----:B------:R-:W-:Y:S01]  /*13e0*/  BPT.TRAP 0x1 ;  /* 0x000000040000795c */ /* 0x000fe20000300000 */
.L_x_18:
[----:B------:R-:W-:Y:S01]  /*13f0*/  ULEA UR14, UR39, UR44, 0x3 ;  /* 0x0000002c270e7291 */ /* 0x000fe2000f8e183f */
[----:B-1----:R-:W-:Y:S01]  /*1400*/  SHF.L.U32 R3, R22, 0x1f, RZ ;  /* 0x0000001f16037819 */ /* 0x002fe200000006ff */
[----:B------:R-:W-:Y:S01]  /*1410*/  UIADD3 UR15, UR44, 0x9490, URZ ;  /* 0x000094902c0f7890 */ /* 0x000fe2000fffe03f */
[----:B------:R-:W-:Y:S01]  /*1420*/  SHF.L.U32 R4, R74, 0x1f, RZ ;  /* 0x0000001f4a047819 */ /* 0x000fe200000006ff */
[----:B------:R-:W-:Y:S02]  /*1430*/  ULEA UR4, UR40, 0xfffffff8, 0x3 ;  /* 0xfffffff828047891 */ /* 0x000fe4000f8e183f */
[----:B------:R-:W-:Y:S02]  /*1440*/  ULEA UR12, UR40, UR15, 0x3 ;  /* 0x0000000f280c7291 */ /* 0x000fe4000f8e183f */
[----:B------:R-:W-:Y:S01]  /*1450*/  ULOP3.LUT UR13, UR4, 0x8, URZ, 0xc, !UPT ;  /* 0x00000008040d7892 */ /* 0x000fe2000f8e0c3f */
[----:B------:R-:W1:Y:S02]  /*1460*/  SYNCS.PHASECHK.TRANS64.TRYWAIT P1, [UR14+0x9400], R3 ;  /* 0x00940003ff0075a7 */ /* 0x000e64000802014e */
[----:B-1----:R-:W-:Y:S09]  /*1470*/  @!P1 BRA `(.L_x_19) ;  /* 0x0000007400a89947 */ /* 0x002ff20003800000 */
.L_x_121:
[----:B------:R-:W2:Y:S02]  /*1480*/  SYNCS.PHASECHK.TRANS64.TRYWAIT P1, [UR12+-0x8], R4 ;  /* 0xfffff804ff0075a7 */ /* 0x000ea4000802014c */
[----:B--2---:R-:W-:Y:S05]  /*1490*/  @!P1 BRA `(.L_x_20) ;  /* 0x0000007400b89947 */ /* 0x004fea0003800000 */
.L_x_122:
[----:B------:R-:W-:Y:S01]  /*14a0*/  ULEA UR10, UR39, UR47, 0x8 ;  /* 0x0000002f270a7291 */ /* 0x000fe2000f8e403f */
[----:B------:R-:W-:Y:S01]  /*14b0*/  WARPGROUP.ARRIVE ;  /* 0x00000000000079c5 */ /* 0x000fe20000000000 */
[----:B------:R-:W-:Y:S01]  /*14c0*/  ULEA UR8, UR37, UR46, 0x8 ;  /* 0x0000002e25087291 */ /* 0x000fe2000f8e403f */
[----:B-1----:R-:W-:Y:S01]  /*14d0*/  IMAD R3, R73, 0x40, R16 ;  /* 0x0000004049037824 */ /* 0x002fe200078e0210 */
[----:B------:R-:W-:Y:S01]  /*14e0*/  UMOV UR11, 0x80000020 ;  /* 0x80000020000b7882 */ /* 0x000fe20000000000 */
[----:B------:R-:W-:Y:S01]  /*14f0*/  UMOV UR9, 0x80000020 ;  /* 0x8000002000097882 */ /* 0x000fe20000000000 */
[----:B------:R-:W-:Y:S01]  /*1500*/  UIADD3 UR6, UR10, 0x2, URZ ;  /* 0x000000020a067890 */ /* 0x000fe2000fffe03f */
[C---:B------:R-:W-:Y:S01]  /*1510*/  VIADD R4, R18.reuse, 0x8 ;  /* 0x0000000812047836 */ /* 0x040fe20000000000 */
[----:B------:R-:W-:Y:S01]  /*1520*/  UIADD3 UR4, UR8, 0x2, URZ ;  /* 0x0000000208047890 */ /* 0x000fe2000fffe03f */
[C---:B------:R-:W-:Y:S01]  /*1530*/  IADD3 R5, R3.reuse, 0x8, RZ ;  /* 0x0000000803057810 */ /* 0x040fe20007ffe0ff */
[----:B------:R-:W-:Y:S01]  /*1540*/  UMOV UR7, 0x80000020 ;  /* 0x8000002000077882 */ /* 0x000fe20000000000 */
[----:B------:R-:W-:Y:S01]  /*1550*/  HGMMA.64x64x16.F32 R24, gdesc[UR8], RZ, !UPT, gsb0 ;  /* 0x00e00000081879f0 */ /* 0x000fe2000c0008ff */
[----:B------:R-:W-:Y:S01]  /*1560*/  UMOV UR5, 0x80000020 ;  /* 0x8000002000057882 */ /* 0x000fe20000000000 */
[----:B------:R-:W-:Y:S01]  /*1570*/  ISETP.GE.AND P6, PT, R3, R4, PT ;  /* 0x000000040300720c */ /* 0x000fe20003fc6270 */
[C---:B------:R-:W-:Y:S01]  /*1580*/  VIADD R4, R18.reuse, 0x10 ;  /* 0x0000001012047836 */ /* 0x040fe20000000000 */
[CC--:B------:R-:W-:Y:S01]  /*1590*/  ISETP.GE.AND P1, PT, R5.reuse, R18.reuse, PT ;  /* 0x000000120500720c */ /* 0x0c0fe20003f26270 */
[C---:B------:R-:W-:Y:S01]  /*15a0*/  VIADD R6, R18.reuse, 0x9 ;  /* 0x0000000912067836 */ /* 0x040fe20000000000 */
[----:B------:R-:W-:Y:S01]  /*15b0*/  ISETP.GT.AND P3, PT, R5, R18, PT ;  /* 0x000000120500720c */ /* 0x000fe20003f64270 */
[C---:B------:R-:W-:Y:S01]  /*15c0*/  VIADD R8, R18.reuse, 0x11 ;  /* 0x0000001112087836 */ /* 0x040fe20000000000 */
[C---:B------:R-:W-:Y:S01]  /*15d0*/  ISETP.GE.AND P2, PT, R3.reuse, R4, PT ;  /* 0x000000040300720c */ /* 0x040fe20003f46270 */
[C---:B------:R-:W-:Y:S01]  /*15e0*/  VIADD R4, R18.reuse, 0x18 ;  /* 0x0000001812047836 */ /* 0x040fe20000000000 */
[C---:B------:R-:W-:Y:S01]  /*15f0*/  ISETP.GE.AND P5, PT, R3.reuse, R6, PT ;  /* 0x000000060300720c */ /* 0x040fe20003fa6270 */
[----:B------:R-:W-:Y:S01]  /*1600*/  VIADD R6, R18, 0x20 ;  /* 0x0000002012067836 */ /* 0x000fe20000000000 */
[----:B------:R-:W-:-:S02]  /*1610*/  ISETP.GE.AND P4, PT, R3, R8, PT ;  /* 0x000000080300720c */ /* 0x000fc40003f86270 */
[----:B------:R-:W-:Y:S01]  /*1620*/  P2R R9, PR, RZ, 0x1 ;  /* 0x00000001ff097803 */ /* 0x000fe20000000000 */
[----:B------:R-:W-:Y:S02]  /*1630*/  WARPGROUP.DEPBAR.LE gsb0, 0x0 ;  /* 0x00008000000079c5 */ /* 0x000fe40000010000 */
[----:B------:R-:W-:-:S06]  /*1640*/  WARPGROUP.ARRIVE ;  /* 0x00000000000079c5 */ /* 0x000fcc0000000000 */
[----:B------:R-:W-:Y:S01]  /*1650*/  HGMMA.64x64x16.F32 R24, gdesc[UR4], R24, gsb0 ;  /* 0x00e00000041879f0 */ /* 0x000fe20008000818 */
[----:B------:R-:W-:Y:S02]  /*1660*/  ULDC UR6, c[0x0][0x604] ;  /* 0x0001810000067ab9 */ /* 0x000fe40000000800 */
[----:B------:R-:W-:Y:S02]  /*1670*/  WARPGROUP.DEPBAR.LE gsb0, 0x0 ;  /* 0x00008000000079c5 */ /* 0x000fe40000010000 */
[----:B------:R-:W-:Y:S02]  /*1680*/  FSEL R26, R26, -INF , P1 ;  /* 0xff8000001a1a7808 */ /* 0x000fe40000800000 */
[----:B------:R-:W-:Y:S02]  /*1690*/  ISETP.GE.AND P1, PT, R3, R18, PT ;  /* 0x000000120300720c */ /* 0x000fe40003f26270 */
[----:B------:R-:W-:Y:S02]  /*16a0*/  FSEL R27, R27, -INF , P3 ;  /* 0xff8000001b1b7808 */ /* 0x000fe40001800000 */
[----:B------:R-:W-:-:S02]  /*16b0*/  FSEL R24, R24, -INF , P1 ;  /* 0xff80000018187808 */ /* 0x000fc40000800000 */
[----:B------:R-:W-:Y:S02]  /*16c0*/  FSEL R30, R30, -INF , P1 ;  /* 0xff8000001e1e7808 */ /* 0x000fe40000800000 */
[C---:B------:R-:W-:Y:S02]  /*16d0*/  ISETP.GT.AND P3, PT, R3.reuse, R18, PT ;  /* 0x000000120300720c */ /* 0x040fe40003f64270 */
[----:B------:R-:W-:Y:S01]  /*16e0*/  ISETP.GE.AND P1, PT, R3, R4, PT ;  /* 0x000000040300720c */ /* 0x000fe20003f26270 */
[C---:B------:R-:W-:Y:S01]  /*16f0*/  VIADD R4, R18.reuse, 0x19 ;  /* 0x0000001912047836 */ /* 0x040fe20000000000 */
[----:B------:R-:W-:Y:S02]  /*1700*/  FSEL R25, R25, -INF , P3 ;  /* 0xff80000019197808 */ /* 0x000fe40001800000 */
[----:B------:R-:W-:Y:S02]  /*1710*/  FSEL R31, R31, -INF , P3 ;  /* 0xff8000001f1f7808 */ /* 0x000fe40001800000 */
[----:B------:R-:W-:Y:S01]  /*1720*/  ISETP.GE.AND P3, PT, R3, R4, PT ;  /* 0x000000040300720c */ /* 0x000fe20003f66270 */
[----:B------:R-:W-:Y:S01]  /*1730*/  VIADD R4, R18, 0x21 ;  /* 0x0000002112047836 */ /* 0x000fe20000000000 */
[----:B------:R-:W-:-:S02]  /*1740*/  FSEL R28, R28, -INF , P6 ;  /* 0xff8000001c1c7808 */ /* 0x000fc40003000000 */
[----:B------:R-:W-:Y:S02]  /*1750*/  FMNMX R5, R24, R25, !PT ;  /* 0x0000001918057209 */ /* 0x000fe40007800000 */
[----:B------:R-:W-:Y:S02]  /*1760*/  FSEL R34, R34, -INF , P6 ;  /* 0xff80000022227808 */ /* 0x000fe40003000000 */
[----:B------:R-:W-:Y:S02]  /*1770*/  ISETP.GE.AND P6, PT, R3, R6, PT ;  /* 0x000000060300720c */ /* 0x000fe40003fc6270 */
[----:B------:R-:W-:Y:S02]  /*1780*/  FSEL R29, R29, -INF , P5 ;  /* 0xff8000001d1d7808 */ /* 0x000fe40002800000 */
[----:B------:R-:W-:Y:S02]  /*1790*/  FSEL R35, R35, -INF , P5 ;  /* 0xff80000023237808 */ /* 0x000fe40002800000 */
[----:B------:R-:W-:Y:S01]  /*17a0*/  ISETP.GE.AND P5, PT, R3, R4, PT ;  /* 0x000000040300720c */ /* 0x000fe20003fa6270 */
[----:B------:R-:W-:Y:S01]  /*17b0*/  VIADD R4, R18, 0x28 ;  /* 0x0000002812047836 */ /* 0x000fe20000000000 */
[----:B------:R-:W-:-:S02]  /*17c0*/  FMNMX R6, R28, R5, !PT ;  /* 0x000000051c067209 */ /* 0x000fc40007800000 */
[----:B------:R-:W-:Y:S02]  /*17d0*/  FSEL R32, R32, -INF , P2 ;  /* 0xff80000020207808 */ /* 0x000fe40001000000 */
[----:B------:R-:W-:Y:S02]  /*17e0*/  FMNMX R5, R29, R6, !PT ;  /* 0x000000061d057209 */ /* 0x000fe40007800000 */
[----:B------:R-:W-:Y:S02]  /*17f0*/  FSEL R38, R38, -INF , P2 ;  /* 0xff80000026267808 */ /* 0x000fe40001000000 */
[----:B------:R-:W-:Y:S01]  /*1800*/  ISETP.GE.AND P2, PT, R3, R4, PT ;  /* 0x000000040300720c */ /* 0x000fe20003f46270 */
[----:B------:R-:W-:Y:S01]  /*1810*/  VIADD R4, R18, 0x29 ;  /* 0x0000002912047836 */ /* 0x000fe20000000000 */
[----:B------:R-:W-:Y:S02]  /*1820*/  FSEL R33, R33, -INF , P4 ;  /* 0xff80000021217808 */ /* 0x000fe40002000000 */
[----:B------:R-:W-:-:S02]  /*1830*/  FMNMX R6, R32, R5, !PT ;  /* 0x0000000520067209 */ /* 0x000fc40007800000 */
[----:B------:R-:W-:Y:S02]  /*1840*/  FSEL R39, R39, -INF , P4 ;  /* 0xff80000027277808 */ /* 0x000fe40002000000 */
[----:B------:R-:W-:Y:S01]  /*1850*/  ISETP.GE.AND P4, PT, R3, R4, PT ;  /* 0x000000040300720c */ /* 0x000fe20003f86270 */
[----:B------:R-:W-:Y:S01]  /*1860*/  VIADD R4, R18, 0x30 ;  /* 0x0000003012047836 */ /* 0x000fe20000000000 */
[----:B------:R-:W-:Y:S02]  /*1870*/  FSEL R36, R36, -INF , P1 ;  /* 0xff80000024247808 */ /* 0x000fe40000800000 */
[----:B------:R-:W-:Y:S02]  /*1880*/  FMNMX R5, R33, R6, !PT ;  /* 0x0000000621057209 */ /* 0x000fe40007800000 */
[----:B------:R-:W-:Y:S02]  /*1890*/  FSEL R37, R37, -INF , P3 ;  /* 0xff80000025257808 */ /* 0x000fe40001800000 */
[----:B------:R-:W-:-:S02]  /*18a0*/  FMNMX R6, R36, R5, !PT ;  /* 0x0000000524067209 */ /* 0x000fc40007800000 */
[----:B------:R-:W-:Y:S02]  /*18b0*/  FSEL R42, R42, -INF , P1 ;  /* 0xff8000002a2a7808 */ /* 0x000fe40000800000 */
[----:B------:R-:W-:Y:S02]  /*18c0*/  ISETP.GE.AND P1, PT, R3, R4, PT ;  /* 0x000000040300720c */ /* 0x000fe40003f26270 */
[----:B------:R-:W-:Y:S02]  /*18d0*/  IADD3 R4, R18, 0x38, RZ ;  /* 0x0000003812047810 */ /* 0x000fe40007ffe0ff */
[----:B------:R-:W-:Y:S02]  /*18e0*/  FSEL R40, R40, -INF , P6 ;  /* 0xff80000028287808 */ /* 0x000fe40003000000 */
[----:B------:R-:W-:Y:S02]  /*18f0*/  FMNMX R5, R37, R6, !PT ;  /* 0x0000000625057209 */ /* 0x000fe40007800000 */
[----:B------:R-:W-:-:S02]  /*1900*/  FSEL R43, R43, -INF , P3 ;  /* 0xff8000002b2b7808 */ /* 0x000fc40001800000 */
[----:B------:R-:W-:Y:S01]  /*1910*/  ISETP.GE.AND P3, PT, R3, R4, PT ;  /* 0x000000040300720c */ /* 0x000fe20003f66270 */
[----:B------:R-:W-:Y:S01]  /*1920*/  VIADD R4, R18, 0x39 ;  /* 0x0000003912047836 */ /* 0x000fe20000000000 */
[----:B------:R-:W-:Y:S02]  /*1930*/  FSEL R41, R41, -INF , P5 ;  /* 0xff80000029297808 */ /* 0x000fe40002800000 */
[----:B------:R-:W-:Y:S02]  /*1940*/  FMNMX R6, R40, R5, !PT ;  /* 0x0000000528067209 */ /* 0x000fe40007800000 */
[----:B------:R-:W-:Y:S02]  /*1950*/  FSEL R44, R44, -INF , P2 ;  /* 0xff8000002c2c7808 */ /* 0x000fe40001000000 */
[----:B------:R-:W-:Y:S02]  /*1960*/  FSEL R52, R52, -INF , P3 ;  /* 0xff80000034347808 */ /* 0x000fe40001800000 */
[----:B------:R-:W-:-:S02]  /*1970*/  FMNMX R5, R41, R6, !PT ;  /* 0x0000000629057209 */ /* 0x000fc40007800000 */
[----:B------:R-:W-:Y:S01]  /*1980*/  ISETP.GE.AND P3, PT, R3, R4, PT ;  /* 0x000000040300720c */ /* 0x000fe20003f66270 */
[----:B------:R-:W-:Y:S01]  /*1990*/  VIADD R4, R18, 0x31 ;  /* 0x0000003112047836 */ /* 0x000fe20000000000 */
[----:B------:R-:W-:Y:S02]  /*19a0*/  FSEL R45, R45, -INF , P4 ;  /* 0xff8000002d2d7808 */ /* 0x000fe40002000000 */
[----:B------:R-:W-:Y:S02]  /*19b0*/  FMNMX R6, R44, R5, !PT ;  /* 0x000000052c067209 */ /* 0x000fe40007800000 */
[----:B------:R-:W-:Y:S02]  /*19c0*/  FSEL R53, R53, -INF , P3 ;  /* 0xff80000035357808 */ /* 0x000fe40001800000 */
[----:B------:R-:W-:Y:S02]  /*19d0*/  ISETP.GE.AND P3, PT, R3, R4, PT ;  /* 0x000000040300720c */ /* 0x000fe40003f66270 */
[----:B------:R-:W-:-:S02]  /*19e0*/  FSEL R48, R48, -INF , P1 ;  /* 0xff80000030307808 */ /* 0x000fc40000800000 */
[----:B------:R-:W-:Y:S02]  /*19f0*/  FMNMX R3, R45, R6, !PT ;  /* 0x000000062d037209 */ /* 0x000fe40007800000 */
[----:B------:R-:W-:Y:S02]  /*1a00*/  FSEL R49, R49, -INF , P3 ;  /* 0xff80000031317808 */ /* 0x000fe40001800000 */
[----:B------:R-:W-:Y:S02]  /*1a10*/  FMNMX R4, R48, R3, !PT ;  /* 0x0000000330047209 */ /* 0x000fe40007800000 */
[----:B------:R-:W-:Y:S02]  /*1a20*/  FSEL R46, R46, -INF , P6 ;  /* 0xff8000002e2e7808 */ /* 0x000fe40003000000 */
[----:B------:R-:W-:Y:S02]  /*1a30*/  FMNMX R3, R49, R4, !PT ;  /* 0x0000000431037209 */ /* 0x000fe40007800000 */
[----:B------:R-:W-:-:S02]  /*1a40*/  FSEL R47, R47, -INF , P5 ;  /* 0xff8000002f2f7808 */ /* 0x000fc40002800000 */
[----:B------:R-:W-:Y:S02]  /*1a50*/  FMNMX R4, R52, R3, !PT ;  /* 0x0000000334047209 */ /* 0x000fe40007800000 */
[----:B------:R-:W-:Y:S02]  /*1a60*/  FMNMX R3, R26, R27, !PT ;  /* 0x0000001b1a037209 */ /* 0x000fe40007800000 */
[----:B------:R-:W-:Y:S02]  /*1a70*/  FMNMX R5, R53, R4, !PT ;  /* 0x0000000435057209 */ /* 0x000fe40007800000 */
[----:B------:R-:W-:Y:S02]  /*1a80*/  FMNMX R6, R30, R3, !PT ;  /* 0x000000031e067209 */ /* 0x000fe40007800000 */
[----:B------:R-:W-:Y:S01]  /*1a90*/  FSEL R50, R50, -INF , P2 ;  /* 0xff80000032327808 */ /* 0x000fe20001000000 */
[----:B------:R-:W1:Y:S01]  /*1aa0*/  SHFL.BFLY PT, R4, R5, 0x1, 0x1f ;  /* 0x0c201f0005047f89 */ /* 0x000e6200000e0000 */
[----:B------:R-:W-:-:S02]  /*1ab0*/  FMNMX R3, R31, R6, !PT ;  /* 0x000000061f037209 */ /* 0x000fc40007800000 */
[----:B------:R-:W-:Y:S02]  /*1ac0*/  FSEL R51, R51, -INF , P4 ;  /* 0xff80000033337808 */ /* 0x000fe40002000000 */
[----:B------:R-:W-:Y:S02]  /*1ad0*/  FMNMX R6, R34, R3, !PT ;  /* 0x0000000322067209 */ /* 0x000fe40007800000 */
[----:B------:R-:W-:Y:S02]  /*1ae0*/  FSEL R54, R54, -INF , P1 ;  /* 0xff80000036367808 */ /* 0x000fe40000800000 */
[----:B------:R-:W-:Y:S02]  /*1af0*/  FMNMX R3, R35, R6, !PT ;  /* 0x0000000623037209 */ /* 0x000fe40007800000 */
[----:B------:R-:W-:Y:S02]  /*1b00*/  FSEL R55, R55, -INF , P3 ;  /* 0xff80000037377808 */ /* 0x000fe40001800000 */
[----:B------:R-:W-:-:S04]  /*1b10*/  FMNMX R6, R38, R3, !PT ;  /* 0x0000000326067209 */ /* 0x000fc80007800000 */
[----:B------:R-:W-:-:S04]  /*1b20*/  FMNMX R3, R39, R6, !PT ;  /* 0x0000000627037209 */ /* 0x000fc80007800000 */
[----:B------:R-:W-:Y:S02]  /*1b30*/  FMNMX R6, R42, R3, !PT ;  /* 0x000000032a067209 */ /* 0x000fe40007800000 */
[----:B-1----:R-:W-:Y:S02]  /*1b40*/  FMNMX R7, R5, R4, !PT ;  /* 0x0000000405077209 */ /* 0x002fe40007800000 */
[----:B------:R-:W-:-:S03]  /*1b50*/  FMNMX R3, R43, R6, !PT ;  /* 0x000000062b037209 */ /* 0x000fc60007800000 */
[----:B------:R-:W1:Y:S01]  /*1b60*/  SHFL.BFLY PT, R4, R7, 0x2, 0x1f ;  /* 0x0c401f0007047f89 */ /* 0x000e6200000e0000 */
[----:B------:R-:W-:-:S04]  /*1b70*/  FMNMX R6, R46, R3, !PT ;  /* 0x000000032e067209 */ /* 0x000fc80007800000 */
[----:B------:R-:W-:-:S04]  /*1b80*/  FMNMX R3, R47, R6, !PT ;  /* 0x000000062f037209 */ /* 0x000fc80007800000 */
[----:B------:R-:W-:-:S04]  /*1b90*/  FMNMX R6, R50, R3, !PT ;  /* 0x0000000332067209 */ /* 0x000fc80007800000 */
[----:B------:R-:W-:-:S04]  /*1ba0*/  FMNMX R3, R51, R6, !PT ;  /* 0x0000000633037209 */ /* 0x000fc80007800000 */
[----:B------:R-:W-:-:S04]  /*1bb0*/  FMNMX R6, R54, R3, !PT ;  /* 0x0000000336067209 */ /* 0x000fc80007800000 */
[----:B------:R-:W-:Y:S02]  /*1bc0*/  FMNMX R6, R55, R6, !PT ;  /* 0x0000000637067209 */ /* 0x000fe40007800000 */
[----:B-1----:R-:W-:-:S03]  /*1bd0*/  FMNMX R4, R7, R4, !PT ;  /* 0x0000000407047209 */ /* 0x002fc60007800000 */
[----:B------:R-:W1:Y:S01]  /*1be0*/  SHFL.BFLY PT, R3, R6, 0x1, 0x1f ;  /* 0x0c201f0006037f89 */ /* 0x000e6200000e0000 */
[----:B------:R-:W-:-:S04]  /*1bf0*/  FSETP.NEU.AND P0, PT, R4, -INF , PT ;  /* 0xff8000000400780b */ /* 0x000fc80003f0d000 */
[----:B------:R-:W-:Y:S02]  /*1c00*/  FSEL R8, R4, RZ, P0 ;  /* 0x000000ff04087208 */ /* 0x000fe40000000000 */
[----:B------:R-:W-:-:S03]  /*1c10*/  ISETP.NE.AND P0, PT, R9, RZ, PT ;  /* 0x000000ff0900720c */ /* 0x000fc60003f05270 */
[----:B------:R-:W-:-:S04]  /*1c20*/  FMUL R8, R8, UR6 ;  /* 0x0000000608087c20 */ /* 0x000fc80008400000 */
[--C-:B------:R-:W-:Y:S01]  /*1c30*/  FFMA R24, R24, UR6, -R8.reuse ;  /* 0x0000000618187c23 */ /* 0x100fe20008000808 */
[--C-:B------:R-:W-:Y:S01]  /*1c40*/  FFMA R25, R25, UR6, -R8.reuse ;  /* 0x0000000619197c23 */ /* 0x100fe20008000808 */
[--C-:B------:R-:W-:Y:S01]  /*1c50*/  FFMA R36, R36, UR6, -R8.reuse ;  /* 0x0000000624247c23 */ /* 0x100fe20008000808 */
[--C-:B------:R-:W-:Y:S01]  /*1c60*/  FFMA R29, R29, UR6, -R8.reuse ;  /* 0x000000061d1d7c23 */ /* 0x100fe20008000808 */
[--C-:B------:R-:W-:Y:S01]  /*1c70*/  FFMA R32, R32, UR6, -R8.reuse ;  /* 0x0000000620207c23 */ /* 0x100fe20008000808 */
[----:B------:R-:W-:Y:S01]  /*1c80*/  FSETP.GEU.AND P5, PT, R24, -126, PT ;  /* 0xc2fc00001800780b */ /* 0x000fe20003fae000 */
[--C-:B------:R-:W-:Y:S01]  /*1c90*/  FFMA R33, R33, UR6, -R8.reuse ;  /* 0x0000000621217c23 */ /* 0x100fe20008000808 */
[----:B------:R-:W-:Y:S01]  /*1ca0*/  FSETP.GEU.AND P2, PT, R25, -126, PT ;  /* 0xc2fc00001900780b */ /* 0x000fe20003f4e000 */
[--C-:B------:R-:W-:Y:S01]  /*1cb0*/  FFMA R37, R37, UR6, -R8.reuse ;  /* 0x0000000625257c23 */ /* 0x100fe20008000808 */
[--C-:B------:R-:W-:Y:S01]  /*1cc0*/  FFMA R28, R28, UR6, -R8.reuse ;  /* 0x000000061c1c7c23 */ /* 0x100fe20008000808 */
[----:B-1----:R-:W-:Y:S01]  /*1cd0*/  FMNMX R3, R6, R3, !PT ;  /* 0x0000000306037209 */ /* 0x002fe20007800000 */
[--C-:B------:R-:W-:Y:S01]  /*1ce0*/  FFMA R41, R41, UR6, -R8.reuse ;  /* 0x0000000629297c23 */ /* 0x100fe20008000808 */
[----:B------:R-:W-:Y:S01]  /*1cf0*/  FSETP.GEU.AND P4, PT, R29, -126, PT ;  /* 0xc2fc00001d00780b */ /* 0x000fe20003f8e000 */
[--C-:B------:R-:W-:Y:S01]  /*1d00*/  FFMA R44, R44, UR6, -R8.reuse ;  /* 0x000000062c2c7c23 */ /* 0x100fe20008000808 */
[----:B------:R-:W-:Y:S01]  /*1d10*/  FSETP.GEU.AND P3, PT, R32, -126, PT ;  /* 0xc2fc00002000780b */ /* 0x000fe20003f6e000 */
[----:B------:R-:W1:Y:S01]  /*1d20*/  SHFL.BFLY PT, R6, R3, 0x2, 0x1f ;  /* 0x0c401f0003067f89 */ /* 0x000e6200000e0000 */
[----:B------:R-:W-:Y:S01]  /*1d30*/  FSETP.GEU.AND P1, PT, R33, -126, PT ;  /* 0xc2fc00002100780b */ /* 0x000fe20003f2e000 */
[--C-:B------:R-:W-:Y:S01]  /*1d40*/  FFMA R45, R45, UR6, -R8.reuse ;  /* 0x000000062d2d7c23 */ /* 0x100fe20008000808 */
[----:B------:R-:W-:Y:S01]  /*1d50*/  @!P5 FMUL R24, R24, 0.5 ;  /* 0x3f0000001818d820 */ /* 0x000fe20000400000 */
[----:B------:R-:W-:Y:S01]  /*1d60*/  FSETP.GEU.AND P6, PT, R28, -126, PT ;  /* 0xc2fc00001c00780b */ /* 0x000fe20003fce000 */
[----:B------:R-:W-:Y:S01]  /*1d70*/  @!P2 FMUL R25, R25, 0.5 ;  /* 0x3f0000001919a820 */ /* 0x000fe20000400000 */
[--C-:B------:R-:W-:Y:S01]  /*1d80*/  FFMA R48, R48, UR6, -R8.reuse ;  /* 0x0000000630307c23 */ /* 0x100fe20008000808 */
[--C-:B------:R-:W-:Y:S01]  /*1d90*/  FFMA R49, R49, UR6, -R8.reuse ;  /* 0x0000000631317c23 */ /* 0x100fe20008000808 */
[--C-:B------:R-:W-:Y:S01]  /*1da0*/  FFMA R40, R40, UR6, -R8.reuse ;  /* 0x0000000628287c23 */ /* 0x100fe20008000808 */
[----:B------:R-:W2:Y:S01]  /*1db0*/  MUFU.EX2 R24, R24 ;  /* 0x0000001800187308 */ /* 0x000ea20000000800 */
[----:B------:R-:W-:Y:S01]  /*1dc0*/  @!P4 FMUL R29, R29, 0.5 ;  /* 0x3f0000001d1dc820 */ /* 0x000fe20000400000 */
[--C-:B------:R-:W-:Y:S01]  /*1dd0*/  FFMA R52, R52, UR6, -R8.reuse ;  /* 0x0000000634347c23 */ /* 0x100fe20008000808 */
[----:B------:R-:W-:Y:S01]  /*1de0*/  @!P3 FMUL R32, R32, 0.5 ;  /* 0x3f0000002020b820 */ /* 0x000fe20000400000 */
[----:B------:R-:W-:Y:S01]  /*1df0*/  FFMA R53, R53, UR6, -R8 ;  /* 0x0000000635357c23 */ /* 0x000fe20008000808 */
[----:B------:R-:W-:-:S03]  /*1e00*/  @!P1 FMUL R33, R33, 0.5 ;  /* 0x3f00000021219820 */ /* 0x000fc60000400000 */
[----:B------:R-:W3:Y:S01]  /*1e10*/  MUFU.EX2 R25, R25 ;  /* 0x0000001900197308 */ /* 0x000ee20000000800 */
[----:B------:R-:W-:Y:S01]  /*1e20*/  @!P6 FMUL R28, R28, 0.5 ;  /* 0x3f0000001c1ce820 */ /* 0x000fe20000400000 */
[----:B-1----:R-:W-:-:S06]  /*1e30*/  FMNMX R6, R3, R6, !PT ;  /* 0x0000000603067209 */ /* 0x002fcc0007800000 */
[----:B------:R-:W1:Y:S01]  /*1e40*/  MUFU.EX2 R29, R29 ;  /* 0x0000001d001d7308 */ /* 0x000e620000000800 */
[----:B--2---:R-:W-:Y:S01]  /*1e50*/  @!P5 FMUL R24, R24, R24 ;  /* 0x000000181818d220 */ /* 0x004fe20000400000 */
[----:B------:R-:W-:-:S06]  /*1e60*/  FSETP.GEU.AND P5, PT, R36, -126, PT ;  /* 0xc2fc00002400780b */ /* 0x000fcc0003fae000 */
[----:B------:R-:W2:Y:S01]  /*1e70*/  MUFU.EX2 R32, R32 ;  /* 0x0000002000207308 */ /* 0x000ea20000000800 */
[----:B---3--:R-:W-:Y:S01]  /*1e80*/  @!P2 FMUL R25, R25, R25 ;  /* 0x000000191919a220 */ /* 0x008fe20000400000 */
[----:B------:R-:W-:-:S05]  /*1e90*/  FSETP.GEU.AND P2, PT, R37, -126, PT ;  /* 0xc2fc00002500780b */ /* 0x000fca0003f4e000 */
[----:B------:R-:W-:Y:S01]  /*1ea0*/  @!P5 FMUL R36, R36, 0.5 ;  /* 0x3f0000002424d820 */ /* 0x000fe20000400000 */
[----:B------:R-:W3:Y:S01]  /*1eb0*/  MUFU.EX2 R33, R33 ;  /* 0x0000002100217308 */ /* 0x000ee20000000800 */
[----:B-1----:R-:W-:Y:S01]  /*1ec0*/  @!P4 FMUL R29, R29, R29 ;  /* 0x0000001d1d1dc220 */ /* 0x002fe20000400000 */
[----:B------:R-:W-:-:S05]  /*1ed0*/  FSETP.GEU.AND P4, PT, R41, -126, PT ;  /* 0xc2fc00002900780b */ /* 0x000fca0003f8e000 */
[----:B------:R-:W-:Y:S01]  /*1ee0*/  @!P2 FMUL R37, R37, 0.5 ;  /* 0x3f0000002525a820 */ /* 0x000fe20000400000 */
[----:B------:R-:W1:Y:S01]  /*1ef0*/  MUFU.EX2 R36, R36 ;  /* 0x0000002400247308 */ /* 0x000e620000000800 */
[----:B--2---:R-:W-:Y:S01]  /*1f00*/  @!P3 FMUL R32, R32, R32 ;  /* 0x000000202020b220 */ /* 0x004fe20000400000 */
[----:B------:R-:W-:-:S05]  /*1f10*/  FSETP.GEU.AND P3, PT, R44, -126, PT ;  /* 0xc2fc00002c00780b */ /* 0x000fca0003f6e000 */
[----:B------:R-:W-:Y:S01]  /*1f20*/  @!P4 FMUL R41, R41, 0.5 ;  /* 0x3f0000002929c820 */ /* 0x000fe20000400000 */
[----:B------:R-:W2:Y:S01]  /*1f30*/  MUFU.EX2 R37, R37 ;  /* 0x0000002500257308 */ /* 0x000ea20000000800 */
[----:B---3--:R-:W-:Y:S01]  /*1f40*/  @!P1 FMUL R33, R33, R33 ;  /* 0x0000002121219220 */ /* 0x008fe20000400000 */
[----:B------:R-:W-:-:S05]  /*1f50*/  FSETP.GEU.AND P1, PT, R45, -126, PT ;  /* 0xc2fc00002d00780b */ /* 0x000fca0003f2e000 */
[----:B------:R-:W-:Y:S01]  /*1f60*/  @!P3 FMUL R44, R44, 0.5 ;  /* 0x3f0000002c2cb820 */ /* 0x000fe20000400000 */
[----:B------:R-:W3:Y:S01]  /*1f70*/  MUFU.EX2 R28, R28 ;  /* 0x0000001c001c7308 */ /* 0x000ee20000000800 */
[----:B-1----:R-:W-:Y:S01]  /*1f80*/  @!P5 FMUL R36, R36, R36 ;  /* 0x000000242424d220 */ /* 0x002fe20000400000 */
[----:B------:R-:W-:-:S04]  /*1f90*/  FSETP.NEU.AND P5, PT, R6, -INF , PT ;  /* 0xff8000000600780b */ /* 0x000fc80003fad000 */
[----:B------:R-:W-:Y:S01]  /*1fa0*/  FSEL R3, R6, RZ, P5 ;  /* 0x000000ff06037208 */ /* 0x000fe20002800000 */
[----:B------:R-:W-:Y:S01]  /*1fb0*/  @!P1 FMUL R45, R45, 0.5 ;  /* 0x3f0000002d2d9820 */ /* 0x000fe20000400000 */
[----:B------:R-:W-:Y:S01]  /*1fc0*/  FSETP.GEU.AND P5, PT, R49, -126, PT ;  /* 0xc2fc00003100780b */ /* 0x000fe20003fae000 */
[----:B--2---:R-:W-:Y:S01]  /*1fd0*/  @!P2 FMUL R37, R37, R37 ;  /* 0x000000252525a220 */ /* 0x004fe20000400000 */
[----:B------:R-:W-:Y:S01]  /*1fe0*/  FSETP.GEU.AND P2, PT, R48, -126, PT ;  /* 0xc2fc00003000780b */ /* 0x000fe20003f4e000 */
[----:B------:R-:W1:Y:S01]  /*1ff0*/  MUFU.EX2 R10, R41 ;  /* 0x00000029000a7308 */ /* 0x000e620000000800 */
[----:B------:R-:W-:-:S04]  /*2000*/  FMUL R3, R3, UR6 ;  /* 0x0000000603037c20 */ /* 0x000fc80008400000 */
[--C-:B------:R-:W-:Y:S01]  /*2010*/  FFMA R26, R26, UR6, -R3.reuse ;  /* 0x000000061a1a7c23 */ /* 0x100fe20008000803 */
[----:B---3--:R-:W-:Y:S01]  /*2020*/  @!P6 FMUL R28, R28, R28 ;  /* 0x0000001c1c1ce220 */ /* 0x008fe20000400000 */
[----:B------:R-:W-:Y:S01]  /*2030*/  FSETP.GEU.AND P6, PT, R40, -126, PT ;  /* 0xc2fc00002800780b */ /* 0x000fe20003fce000 */
[----:B------:R-:W2:Y:S01]  /*2040*/  MUFU.EX2 R9, R44 ;  /* 0x0000002c00097308 */ /* 0x000ea20000000800 */
[--C-:B------:R-:W-:Y:S01]  /*2050*/  FFMA R27, R27, UR6, -R3.reuse ;  /* 0x000000061b1b7c23 */ /* 0x100fe20008000803 */
[----:B------:R-:W-:Y:S01]  /*2060*/  @!P5 FMUL R49, R49, 0.5 ;  /* 0x3f0000003131d820 */ /* 0x000fe20000400000 */
[--C-:B------:R-:W-:Y:S01]  /*2070*/  FFMA R30, R30, UR6, -R3.reuse ;  /* 0x000000061e1e7c23 */ /* 0x100fe20008000803 */
[----:B------:R-:W-:Y:S01]  /*2080*/  @!P2 FMUL R48, R48, 0.5 ;  /* 0x3f0000003030a820 */ /* 0x000fe20000400000 */
[--C-:B------:R-:W-:Y:S01]  /*2090*/  FFMA R31, R31, UR6, -R3.reuse ;  /* 0x000000061f1f7c23 */ /* 0x100fe20008000803 */
[--C-:B------:R-:W-:Y:S01]  /*20a0*/  FFMA R5, R35, UR6, -R3.reuse ;  /* 0x0000000623057c23 */ /* 0x100fe20008000803 */
[--C-:B------:R-:W-:Y:S01]  /*20b0*/  FFMA R38, R38, UR6, -R3.reuse ;  /* 0x0000000626267c23 */ /* 0x100fe20008000803 */
[----:B------:R-:W3:Y:S01]  /*20c0*/  MUFU.EX2 R12, R45 ;  /* 0x0000002d000c7308 */ /* 0x000ee20000000800 */
[----:B-1----:R-:W-:Y:S01]  /*20d0*/  @!P4 FMUL R10, R10, R10 ;  /* 0x0000000a0a0ac220 */ /* 0x002fe20000400000 */
[----:B------:R-:W-:Y:S01]  /*20e0*/  FSETP.GEU.AND P4, PT, R53, -126, PT ;  /* 0xc2fc00003500780b */ /* 0x000fe20003f8e000 */
[--C-:B------:R-:W-:Y:S01]  /*20f0*/  FFMA R39, R39, UR6, -R3.reuse ;  /* 0x0000000627277c23 */ /* 0x100fe20008000803 */
[----:B------:R-:W-:Y:S01]  /*2100*/  @!P6 FMUL R40, R40, 0.5 ;  /* 0x3f0000002828e820 */ /* 0x000fe20000400000 */
[--C-:B------:R-:W-:Y:S01]  /*2110*/  FFMA R43, R43, UR6, -R3.reuse ;  /* 0x000000062b2b7c23 */ /* 0x100fe20008000803 */
[--C-:B------:R-:W-:Y:S01]  /*2120*/  FFMA R34, R34, UR6, -R3.reuse ;  /* 0x0000000622227c23 */ /* 0x100fe20008000803 */
[--C-:B------:R-:W-:Y:S01]  /*2130*/  FFMA R47, R47, UR6, -R3.reuse ;  /* 0x000000062f2f7c23 */ /* 0x100fe20008000803 */
[----:B------:R-:W1:Y:S01]  /*2140*/  MUFU.EX2 R11, R48 ;  /* 0x00000030000b7308 */ /* 0x000e620000000800 */
[----:B--2---:R-:W-:Y:S01]  /*2150*/  @!P3 FMUL R9, R9, R9 ;  /* 0x000000090909b220 */ /* 0x004fe20000400000 */
[----:B------:R-:W-:Y:S01]  /*2160*/  FSETP.GEU.AND P3, PT, R26, -126, PT ;  /* 0xc2fc00001a00780b */ /* 0x000fe20003f6e000 */
[--C-:B------:R-:W-:Y:S01]  /*2170*/  FFMA R50, R50, UR6, -R3.reuse ;  /* 0x0000000632327c23 */ /* 0x100fe20008000803 */
[--C-:B------:R-:W-:Y:S01]  /*2180*/  FFMA R51, R51, UR6, -R3.reuse ;  /* 0x0000000633337c23 */ /* 0x100fe20008000803 */
[----:B------:R-:W-:-:S02]  /*2190*/  FFMA R54, R54, UR6, -R3 ;  /* 0x0000000636367c23 */ /* 0x000fc40008000803 */
[----:B------:R-:W-:Y:S01]  /*21a0*/  @!P4 FMUL R53, R53, 0.5 ;  /* 0x3f0000003535c820 */ /* 0x000fe20000400000 */
        /* <DEDUP_REMOVED lines=10> */
[----:B------:R-:W-:-:S03]  /*2250*/  FSETP.GEU.AND P5, PT, R31, -126, PT ;  /* 0xc2fc00001f00780b */ /* 0x000fc60003fae000 */
[----:B------:R-:W-:Y:S02]  /*2260*/  FADD R41, R33, R8 ;  /* 0x0000000821297221 */ /* 0x000fe40000000000 */
[----:B------:R-:W-:Y:S01]  /*2270*/  @!P2 FMUL R30, R30, 0.5 ;  /* 0x3f0000001e1ea820 */ /* 0x000fe20000400000 */
[----:B------:R2:W4:Y:S01]  /*2280*/  MUFU.EX2 R15, R26 ;  /* 0x0000001a000f7308 */ /* 0x0005220000000800 */
[----:B---3--:R-:W-:Y:S01]  /*2290*/  @!P6 FMUL R7, R7, R7 ;  /* 0x000000070707e220 */ /* 0x008fe20000400000 */
[----:B------:R-:W-:-:S05]  /*22a0*/  FSETP.GEU.AND P6, PT, R52, -126, PT ;  /* 0xc2fc00003400780b */ /* 0x000fca0003fce000 */
[----:B------:R-:W-:Y:S01]  /*22b0*/  @!P5 FMUL R31, R31, 0.5 ;  /* 0x3f0000001f1fd820 */ /* 0x000fe20000400000 */
[----:B------:R3:W5:Y:S01]  /*22c0*/  MUFU.EX2 R20, R27 ;  /* 0x0000001b00147308 */ /* 0x0007620000000800 */
[----:B--2---:R-:W-:Y:S01]  /*22d0*/  FFMA R26, R42, UR6, -R3 ;  /* 0x000000062a1a7c23 */ /* 0x004fe20008000803 */
[----:B-1----:R-:W-:Y:S01]  /*22e0*/  @!P4 FMUL R14, R14, R14 ;  /* 0x0000000e0e0ec220 */ /* 0x002fe20000400000 */
[----:B------:R-:W-:-:S03]  /*22f0*/  FSETP.GEU.AND P4, PT, R5, -126, PT ;  /* 0xc2fc00000500780b */ /* 0x000fc60003f8e000 */
[----:B------:R-:W-:Y:S01]  /*2300*/  FADD R45, R37, R14 ;  /* 0x0000000e252d7221 */ /* 0x000fe20000000000 */
[----:B------:R-:W-:Y:S01]  /*2310*/  @!P6 FMUL R52, R52, 0.5 ;  /* 0x3f0000003434e820 */ /* 0x000fe20000400000 */
[----:B------:R1:W2:Y:S01]  /*2320*/  MUFU.EX2 R21, R30 ;  /* 0x0000001e00157308 */ /* 0x0002a20000000800 */
[----:B----4-:R-:W-:Y:S01]  /*2330*/  @!P3 FMUL R15, R15, R15 ;  /* 0x0000000f0f0fb220 */ /* 0x010fe20000400000 */
[----:B------:R-:W-:Y:S01]  /*2340*/  FSETP.GEU.AND P3, PT, R38, -126, PT ;  /* 0xc2fc00002600780b */ /* 0x000fe20003f6e000 */
[--C-:B---3--:R-:W-:Y:S01]  /*2350*/  FFMA R27, R46, UR6, -R3.reuse ;  /* 0x000000062e1b7c23 */ /* 0x108fe20008000803 */
[----:B------:R-:W-:-:S04]  /*2360*/  FFMA R3, R55, UR6, -R3 ;  /* 0x0000000637037c23 */ /* 0x000fc80008000803 */
[----:B------:R-:W3:Y:S01]  /*2370*/  MUFU.EX2 R40, R31 ;  /* 0x0000001f00287308 */ /* 0x000ee20000000800 */
[----:B-----5:R-:W-:Y:S01]  /*2380*/  @!P1 FMUL R20, R20, R20 ;  /* 0x0000001414149220 */ /* 0x020fe20000400000 */
[----:B------:R-:W-:Y:S01]  /*2390*/  FSETP.GEU.AND P1, PT, R39, -126, PT ;  /* 0xc2fc00002700780b */ /* 0x000fe20003f2e000 */
[----:B------:R-:W-:Y:S01]  /*23a0*/  @!P4 FMUL R5, R5, 0.5 ;  /* 0x3f0000000505c820 */ /* 0x000fe20000400000 */
[----:B-1----:R-:W-:-:S03]  /*23b0*/  FADD R30, R29, R12 ;  /* 0x0000000c1d1e7221 */ /* 0x002fc60000000000 */
[----:B------:R-:W-:Y:S01]  /*23c0*/  @!P3 FMUL R38, R38, 0.5 ;  /* 0x3f0000002626b820 */ /* 0x000fe20000400000 */
[----:B------:R-:W1:Y:S01]  /*23d0*/  MUFU.EX2 R13, R52 ;  /* 0x00000034000d7308 */ /* 0x000e620000000800 */
[----:B--2---:R-:W-:Y:S01]  /*23e0*/  @!P2 FMUL R21, R21, R21 ;  /* 0x000000151515a220 */ /* 0x004fe20000400000 */
[----:B------:R-:W-:Y:S01]  /*23f0*/  FSETP.GEU.AND P2, PT, R26, -126, PT ;  /* 0xc2fc00001a00780b */ /* 0x000fe20003f4e000 */
[----:B------:R-:W-:-:S04]  /*2400*/  FADD R45, R30, R45 ;  /* 0x0000002d1e2d7221 */ /* 0x000fc80000000000 */
[----:B------:R-:W-:Y:S01]  /*2410*/  @!P1 FMUL R39, R39, 0.5 ;  /* 0x3f00000027279820 */ /* 0x000fe20000400000 */
[----:B------:R2:W4:Y:S01]  /*2420*/  MUFU.EX2 R42, R5 ;  /* 0x00000005002a7308 */ /* 0x0005220000000800 */
[----:B---3--:R-:W-:Y:S01]  /*2430*/  @!P5 FMUL R40, R40, R40 ;  /* 0x000000282828d220 */ /* 0x008fe20000400000 */
[----:B------:R-:W-:-:S05]  /*2440*/  FSETP.GEU.AND P5, PT, R43, -126, PT ;  /* 0xc2fc00002b00780b */ /* 0x000fca0003fae000 */
[----:B------:R-:W-:Y:S01]  /*2450*/  @!P2 FMUL R26, R26, 0.5 ;  /* 0x3f0000001a1aa820 */ /* 0x000fe20000400000 */
[----:B------:R3:W5:Y:S01]  /*2460*/  MUFU.EX2 R31, R38 ;  /* 0x00000026001f7308 */ /* 0x0007620000000800 */
[----:B-1----:R-:W-:Y:S01]  /*2470*/  @!P6 FMUL R13, R13, R13 ;  /* 0x0000000d0d0de220 */ /* 0x002fe20000400000 */
[----:B------:R-:W-:Y:S01]  /*2480*/  FSETP.GEU.AND P6, PT, R34, -126, PT ;  /* 0xc2fc00002200780b */ /* 0x000fe20003fce000 */
[----:B--2---:R-:W-:Y:S01]  /*2490*/  FADD R5, R24, R7 ;  /* 0x0000000718057221 */ /* 0x004fe20000000000 */
[----:B------:R-:W-:-:S03]  /*24a0*/  F2FP.F16.F32.PACK_AB R24, R25, R24 ;  /* 0x000000181918723e */ /* 0x000fc600000000ff */
[----:B------:R-:W-:Y:S01]  /*24b0*/  @!P5 FMUL R43, R43, 0.5 ;  /* 0x3f0000002b2bd820 */ /* 0x000fe20000400000 */
[----:B------:R-:W1:Y:S01]  /*24c0*/  MUFU.EX2 R44, R39 ;  /* 0x00000027002c7308 */ /* 0x000e620000000800 */
[----:B----4-:R-:W-:Y:S01]  /*24d0*/  @!P4 FMUL R42, R42, R42 ;  /* 0x0000002a2a2ac220 */ /* 0x010fe20000400000 */
[----:B------:R-:W-:Y:S01]  /*24e0*/  FSETP.GEU.AND P4, PT, R47, -126, PT ;  /* 0xc2fc00002f00780b */ /* 0x000fe20003f8e000 */
[----:B---3--:R-:W-:-:S04]  /*24f0*/  FADD R38, R36, R13 ;  /* 0x0000000d24267221 */ /* 0x008fc80000000000 */
[----:B------:R-:W-:Y:S01]  /*2500*/  @!P6 FMUL R34, R34, 0.5 ;  /* 0x3f0000002222e820 */ /* 0x000fe20000400000 */
[----:B------:R2:W3:Y:S01]  /*2510*/  MUFU.EX2 R46, R26 ;  /* 0x0000001a002e7308 */ /* 0x0004e20000000800 */
[----:B-----5:R-:W-:Y:S01]  /*2520*/  @!P3 FMUL R31, R31, R31 ;  /* 0x0000001f1f1fb220 */ /* 0x020fe20000400000 */
        /* <DEDUP_REMOVED lines=9> */
[----:B---3--:R-:W-:Y:S01]  /*25c0*/  @!P2 FMUL R46, R46, R46 ;  /* 0x0000002e2e2ea220 */ /* 0x008fe20000400000 */
[----:B------:R-:W-:Y:S01]  /*25d0*/  FSETP.GEU.AND P2, PT, R54, -126, PT ;  /* 0xc2fc00003600780b */ /* 0x000fe20003f4e000 */
[----:B----4-:R-:W-:Y:S01]  /*25e0*/  FADD R34, R32, R11 ;  /* 0x0000000b20227221 */ /* 0x010fe20000000000 */
[----:B------:R-:W-:-:S03]  /*25f0*/  FADD R26, R26, R41 ;  /* 0x000000291a1a7221 */ /* 0x000fc60000000000 */
[----:B------:R-:W-:Y:S01]  /*2600*/  @!P1 FMUL R51, R51, 0.5 ;  /* 0x3f00000033339820 */ /* 0x000fe20000400000 */
[----:B------:R-:W2:Y:S01]  /*2610*/  MUFU.EX2 R47, R47 ;  /* 0x0000002f002f7308 */ /* 0x000ea20000000800 */
[----:B-----5:R-:W-:Y:S01]  /*2620*/  @!P6 FMUL R35, R35, R35 ;  /* 0x000000232323e220 */ /* 0x020fe20000400000 */
[----:B------:R-:W-:Y:S01]  /*2630*/  FSETP.GEU.AND P6, PT, R27, -126, PT ;  /* 0xc2fc00001b00780b */ /* 0x000fe20003fce000 */
[----:B------:R-:W-:Y:S01]  /*2640*/  FADD R5, R5, R34 ;  /* 0x0000002205057221 */ /* 0x000fe20000000000 */
[----:B------:R-:W-:-:S03]  /*2650*/  FADD R26, R26, R45 ;  /* 0x0000002d1a1a7221 */ /* 0x000fc60000000000 */
[----:B------:R-:W-:Y:S01]  /*2660*/  @!P2 FMUL R54, R54, 0.5 ;  /* 0x3f0000003636a820 */ /* 0x000fe20000400000 */
[----:B------:R-:W3:Y:S01]  /*2670*/  MUFU.EX2 R50, R50 ;  /* 0x0000003200327308 */ /* 0x000ee20000000800 */
[----:B-1----:R-:W-:Y:S01]  /*2680*/  @!P5 FMUL R43, R43, R43 ;  /* 0x0000002b2b2bd220 */ /* 0x002fe20000400000 */
[----:B------:R-:W-:-:S05]  /*2690*/  FSETP.GEU.AND P5, PT, R3, -126, PT ;  /* 0xc2fc00000300780b */ /* 0x000fca0003fae000 */
[----:B------:R-:W-:Y:S01]  /*26a0*/  @!P6 FMUL R27, R27, 0.5 ;  /* 0x3f0000001b1be820 */ /* 0x000fe20000400000 */
[----:B------:R-:W1:Y:S01]  /*26b0*/  MUFU.EX2 R51, R51 ;  /* 0x0000003300337308 */ /* 0x000e620000000800 */
[----:B--2---:R-:W-:-:S04]  /*26c0*/  @!P4 FMUL R47, R47, R47 ;  /* 0x0000002f2f2fc220 */ /* 0x004fc80000400000 */
[----:B------:R-:W-:Y:S02]  /*26d0*/  FADD R34, R40, R47 ;  /* 0x0000002f28227221 */ /* 0x000fe40000000000 */
[----:B------:R-:W-:Y:S01]  /*26e0*/  @!P5 FMUL R3, R3, 0.5 ;  /* 0x3f0000000303d820 */ /* 0x000fe20000400000 */
[----:B------:R2:W4:Y:S01]  /*26f0*/  MUFU.EX2 R48, R27 ;  /* 0x0000001b00307308 */ /* 0x0005220000000800 */
[----:B---3--:R-:W-:-:S04]  /*2700*/  @!P3 FMUL R50, R50, R50 ;  /* 0x000000323232b220 */ /* 0x008fc80000400000 */
[----:B------:R-:W-:-:S03]  /*2710*/  FADD R52, R35, R50 ;  /* 0x0000003223347221 */ /* 0x000fc60000000000 */
[----:B------:R-:W3:Y:S01]  /*2720*/  MUFU.EX2 R54, R54 ;  /* 0x0000003600367308 */ /* 0x000ee20000000800 */
[----:B--2---:R-:W-:Y:S01]  /*2730*/  FADD R27, R28, R9 ;  /* 0x000000091c1b7221 */ /* 0x004fe20000000000 */
[----:B-1----:R-:W-:-:S03]  /*2740*/  @!P1 FMUL R51, R51, R51 ;  /* 0x0000003333339220 */ /* 0x002fc60000400000 */
[----:B------:R-:W-:Y:S01]  /*2750*/  FADD R38, R27, R38 ;  /* 0x000000261b267221 */ /* 0x000fe20000000000 */
[----:B------:R-:W-:Y:S01]  /*2760*/  FADD R27, R20, R43 ;  /* 0x0000002b141b7221 */ /* 0x000fe20000000000 */
[----:B------:R-:W-:Y:S01]  /*2770*/  FADD R56, R42, R51 ;  /* 0x000000332a387221 */ /* 0x000fe20000000000 */
[----:B------:R1:W2:Y:S01]  /*2780*/  MUFU.EX2 R39, R3 ;  /* 0x0000000300277308 */ /* 0x0002a20000000800 */
[----:B------:R-:W-:Y:S01]  /*2790*/  FADD R5, R5, R38 ;  /* 0x0000002605057221 */ /* 0x000fe20000000000 */
[----:B----4-:R-:W-:Y:S01]  /*27a0*/  @!P6 FMUL R48, R48, R48 ;  /* 0x000000303030e220 */ /* 0x010fe20000400000 */
[----:B------:R-:W-:Y:S01]  /*27b0*/  IMAD.U32 R38, RZ, RZ, UR13 ;  /* 0x0000000dff267e24 */ /* 0x000fe2000f8e00ff */
[----:B------:R-:W-:Y:S01]  /*27c0*/  UIADD3 UR13, UR39, 0x1, URZ ;  /* 0x00000001270d7890 */ /* 0x000fe2000fffe03f */
[----:B------:R-:W-:Y:S01]  /*27d0*/  FADD R27, R27, R56 ;  /* 0x000000381b1b7221 */ /* 0x000fe20000000000 */
[----:B------:R-:W-:Y:S01]  /*27e0*/  FADD R30, R21, R48 ;  /* 0x00000030151e7221 */ /* 0x000fe20000000000 */
[----:B------:R4:W-:Y:S01]  /*27f0*/  SYNCS.ARRIVE.TRANS64.A1T0 RZ, [R38+UR15], RZ ;  /* 0x000000ff26ff79a7 */ /* 0x0009e2000810000f */
[----:B------:R-:W-:Y:S01]  /*2800*/  UISETP.NE.AND UP0, UPT, UR13, 0x5, UPT ;  /* 0x000000050d00788c */ /* 0x000fe2000bf05270 */
[----:B---3--:R-:W-:Y:S01]  /*2810*/  @!P2 FMUL R54, R54, R54 ;  /* 0x000000363636a220 */ /* 0x008fe20000400000 */
[----:B-1----:R-:W-:-:S02]  /*2820*/  FADD R3, R15, R46 ;  /* 0x0000002e0f037221 */ /* 0x002fc40000000000 */
[----:B------:R-:W-:Y:S01]  /*2830*/  USEL UR6, URZ, 0x1, UP0 ;  /* 0x000000013f067887 */ /* 0x000fe20008000000 */
[----:B------:R-:W-:Y:S01]  /*2840*/  FADD R41, R31, R54 ;  /* 0x000000361f297221 */ /* 0x000fe20000000000 */
[----:B------:R-:W-:Y:S01]  /*2850*/  FADD R3, R3, R52 ;  /* 0x0000003403037221 */ /* 0x000fe20000000000 */
[----:B------:R-:W-:Y:S01]  /*2860*/  USEL UR13, UR13, URZ, UP0 ;  /* 0x0000003f0d0d7287 */ /* 0x000fe20008000000 */
[----:B----4-:R-:W-:Y:S01]  /*2870*/  F2FP.F16.F32.PACK_AB R38, R14, R13 ;  /* 0x0000000d0e26723e */ /* 0x010fe200000000ff */
[----:B--2---:R-:W-:Y:S01]  /*2880*/  @!P5 FMUL R39, R39, R39 ;  /* 0x000000272727d220 */ /* 0x004fe20000400000 */
[----:B------:R-:W-:Y:S01]  /*2890*/  FADD R30, R30, R41 ;  /* 0x000000291e1e7221 */ /* 0x000fe20000000000 */
[----:B------:R-:W-:Y:S02]  /*28a0*/  LOP3.LUT R22, R22, UR6, RZ, 0x3c, !PT ;  /* 0x0000000616167c12 */ /* 0x000fe4000f8e3cff */
[----:B------:R-:W-:Y:S01]  /*28b0*/  FADD R49, R44, R39 ;  /* 0x000000272c317221 */ /* 0x000fe20000000000 */
[----:B------:R-:W-:Y:S01]  /*28c0*/  FADD R30, R3, R30 ;  /* 0x0000001e031e7221 */ /* 0x000fe20000000000 */
[----:B------:R-:W-:Y:S01]  /*28d0*/  FADD R3, R5, R26 ;  /* 0x0000001a05037221 */ /* 0x000fe20000000000 */
[----:B------:R-:W-:Y:S01]  /*28e0*/  F2FP.F16.F32.PACK_AB R26, R29, R28 ;  /* 0x0000001c1d1a723e */ /* 0x000fe200000000ff */
[----:B------:R-:W-:Y:S01]  /*28f0*/  FADD R34, R34, R49 ;  /* 0x0000003122227221 */ /* 0x000fe20000000000 */
[----:B------:R-:W-:-:S02]  /*2900*/  F2FP.F16.F32.PACK_AB R28, R33, R32 ;  /* 0x00000020211c723e */ /* 0x000fc400000000ff */
[----:B------:R-:W-:Y:S01]  /*2910*/  F2FP.F16.F32.PACK_AB R29, R42, R35 ;  /* 0x000000232a1d723e */ /* 0x000fe200000000ff */
[----:B------:R-:W-:Y:S01]  /*2920*/  FADD R27, R27, R34 ;  /* 0x000000221b1b7221 */ /* 0x000fe20000000000 */
[----:B------:R-:W-:Y:S02]  /*2930*/  F2FP.F16.F32.PACK_AB R32, R10, R7 ;  /* 0x000000070a20723e */ /* 0x000fe400000000ff */
[----:B------:R-:W-:Y:S01]  /*2940*/  F2FP.F16.F32.PACK_AB R34, R12, R9 ;  /* 0x000000090c22723e */ /* 0x000fe200000000ff */
[----:B------:R-:W-:Y:S01]  /*2950*/  FADD R5, R30, R27 ;  /* 0x0000001b1e057221 */ /* 0x000fe20000000000 */
[----:B------:R-:W-:Y:S02]  /*2960*/  F2FP.F16.F32.PACK_AB R30, R37, R36 ;  /* 0x00000024251e723e */ /* 0x000fe400000000ff */
[----:B------:R-:W-:Y:S02]  /*2970*/  F2FP.F16.F32.PACK_AB R36, R8, R11 ;  /* 0x0000000b0824723e */ /* 0x000fe400000000ff */
[----:B------:R-:W-:-:S02]  /*2980*/  F2FP.F16.F32.PACK_AB R27, R40, R21 ;  /* 0x00000015281b723e */ /* 0x000fc400000000ff */
[----:B------:R-:W-:Y:S02]  /*2990*/  F2FP.F16.F32.PACK_AB R31, R44, R31 ;  /* 0x0000001f2c1f723e */ /* 0x000fe400000000ff */
[----:B------:R-:W-:Y:S02]  /*29a0*/  F2FP.F16.F32.PACK_AB R33, R43, R46 ;  /* 0x0000002e2b21723e */ /* 0x000fe400000000ff */
[----:B------:R-:W-:Y:S02]  /*29b0*/  F2FP.F16.F32.PACK_AB R35, R47, R48 ;  /* 0x000000302f23723e */ /* 0x000fe400000000ff */
[----:B------:R-:W-:Y:S01]  /*29c0*/  F2FP.F16.F32.PACK_AB R37, R51, R50 ;  /* 0x000000323325723e */ /* 0x000fe200000000ff */
[----:B------:R-:W-:Y:S06]  /*29d0*/  @!P0 BRA `(.L_x_21) ;  /* 0x0000000000048947 */ /* 0x000fec0003800000 */
[----:B------:R-:W-:Y:S01]  /*29e0*/  BPT.TRAP 0x1 ;  /* 0x000000040000795c */ /* 0x000fe20000300000 */
.L_x_21:
[----:B------:R-:W-:Y:S01]  /*29f0*/  ULEA UR6, UR13, UR44, 0x3 ;  /* 0x0000002c0d067291 */ /* 0x000fe2000f8e183f */
[----:B------:R-:W-:-:S08]  /*2a00*/  SHF.L.U32 R7, R22, 0x1f, RZ ;  /* 0x0000001f16077819 */ /* 0x000fd000000006ff */
[----:B------:R-:W1:Y:S02]  /*2a10*/  SYNCS.PHASECHK.TRANS64.TRYWAIT P1, [UR6+0x9400], R7 ;  /* 0x00940007ff0075a7 */ /* 0x000e640008020146 */
[----:B-1----:R-:W-:Y:S05]  /*2a20*/  @!P1 BRA `(.L_x_22) ;  /* 0x00000060006c9947 */ /* 0x002fea0003800000 */
.L_x_123:
[----:B------:R-:W-:Y:S01]  /*2a30*/  ULEA UR10, UR13, UR45, 0x8 ;  /* 0x0000002d0d0a7291 */ /* 0x000fe2000f8e403f */
[----:B------:R-:W-:Y:S01]  /*2a40*/  WARPGROUP.ARRIVE ;  /* 0x00000000000079c5 */ /* 0x000fe20000000000 */
[----:B------:R-:W-:Y:S01]  /*2a50*/  UMOV UR7, 0x80000020 ;  /* 0x8000002000077882 */ /* 0x000fe20000000000 */
[----:B------:R-:W-:-:S04]  /*2a60*/  F2FP.F16.F32.PACK_AB R39, R39, R54 ;  /* 0x000000362727723e */ /* 0x000fc800000000ff */
[----:B------:R-:W-:Y:S02]  /*2a70*/  UMOV UR6, UR10 ;  /* 0x0000000a00067c82 */ /* 0x000fe40008000000 */
[----:B------:R-:W-:Y:S01]  /*2a80*/  HGMMA.64x32x16.F32 R56, R24, gdesc[UR4].tnspB, RZ, !UPT, gsb0 ;  /* 0x4060000418387df0 */ /* 0x000fe2000c0008ff */
[----:B------:R-:W-:Y:S01]  /*2a90*/  UIADD3 UR6, UR10, 0x40, URZ ;  /* 0x000000400a067890 */ /* 0x000fe2000fffe03f */
[----:B------:R-:W-:Y:S01]  /*2aa0*/  UMOV UR7, 0x80000020 ;  /* 0x8000002000077882 */ /* 0x000fe20000000000 */
[----:B------:R-:W-:Y:S02]  /*2ab0*/  WARPGROUP.DEPBAR.LE gsb0, 0x0 ;  /* 0x00008000000079c5 */ /* 0x000fe40000010000 */
[----:B------:R-:W-:-:S06]  /*2ac0*/  WARPGROUP.ARRIVE ;  /* 0x00000000000079c5 */ /* 0x000fcc0000000000 */
[----:B------:R-:W-:Y:S01]  /*2ad0*/  HGMMA.64x32x16.F32 R56, R28, gdesc[UR4].tnspB, R56, gsb0 ;  /* 0x406000041c387df0 */ /* 0x000fe20008000838 */
        /* <DEDUP_REMOVED lines=9> */
[----:B------:R-:W-:Y:S03]  /*2b70*/  HGMMA.64x32x16.F32 R56, R36, gdesc[UR4].tnspB, R56, gsb0 ;  /* 0x4060000424387df0 */ /* 0x000fe60008000838 */
[----:B------:R-:W-:Y:S02]  /*2b80*/  WARPGROUP.DEPBAR.LE gsb0, 0x0 ;  /* 0x00008000000079c5 */ /* 0x000fe40000010000 */
[----:B------:R-:W-:Y:S05]  /*2b90*/  @!P0 BRA `(.L_x_23) ;  /* 0x0000000000048947 */ /* 0x000fea0003800000 */
[----:B------:R-:W-:Y:S01]  /*2ba0*/  BPT.TRAP 0x1 ;  /* 0x000000040000795c */ /* 0x000fe20000300000 */
.L_x_23:
[----:B------:R-:W-:Y:S02]  /*2bb0*/  UISETP.GT.U32.AND UP0, UPT, UR41, 0x1, UPT ;  /* 0x000000012900788c */ /* 0x000fe4000bf04070 */
[----:B------:R-:W-:-:S04]  /*2bc0*/  UIADD3 UR6, UR14, 0x9428, URZ ;  /* 0x000094280e067890 */ /* 0x000fc8000fffe03f */
[----:B------:R-:W-:Y:S01]  /*2bd0*/  PLOP3.LUT P1, PT, PT, PT, UP0, 0x80, 0x0 ;  /* 0x000000000000781c */ /* 0x000fe20003f2f008 */
[----:B------:R-:W-:-:S09]  /*2be0*/  UPRMT UR6, URZ, 0x654, UR6 ;  /* 0x000006543f067896 */ /* 0x000fd20008000006 */
[----:B------:R-:W-:Y:S03]  /*2bf0*/  SYNCS.ARRIVE.TRANS64.RED.A1T0 RZ, [UR6], RZ ;  /* 0x000000ffffff79a7 */ /* 0x000fe60008100406 */
[----:B------:R-:W-:Y:S05]  /*2c00*/  @P1 BRA `(.L_x_24) ;  /* 0x0000000000041947 */ /* 0x000fea0003800000 */
[----:B------:R-:W-:Y:S01]  /*2c10*/  BPT.TRAP 0x1 ;  /* 0x000000040000795c */ /* 0x000fe20000300000 */
.L_x_24:
[----:B------:R-:W-:Y:S01]  /*2c20*/  UIADD3 UR39, UR13, 0x1, URZ ;  /* 0x000000010d277890 */ /* 0x000fe2000fffe03f */
[----:B------:R-:W-:Y:S01]  /*2c30*/  ISETP.GE.AND P2, PT, R0, 0x4, PT ;  /* 0x000000040000780c */ /* 0x000fe20003f46270 */
[----:B-1----:R-:W-:Y:S02]  /*2c40*/  VIADD R7, R18, 0x40 ;  /* 0x0000004012077836 */ /* 0x002fe40000000000 */
[----:B------:R-:W-:Y:S01]  /*2c50*/  UISETP.NE.AND UP0, UPT, UR39, 0x5, UPT ;  /* 0x000000052700788c */ /* 0x000fe2000bf05270 */
[----:B------:R-:W-:-:S03]  /*2c60*/  VIADD R8, R0, 0xfffffffe ;  /* 0xfffffffe00087836 */ /* 0x000fc60000000000 */
[----:B------:R-:W-:Y:S02]  /*2c70*/  USEL UR6, URZ, 0x1, UP0 ;  /* 0x000000013f067887 */ /* 0x000fe40008000000 */
[----:B------:R-:W-:-:S04]  /*2c80*/  USEL UR39, UR39, URZ, UP0 ;  /* 0x0000003f27277287 */ /* 0x000fc80008000000 */
[----:B------:R-:W-:Y:S01]  /*2c90*/  LOP3.LUT R22, R22, UR6, RZ, 0x3c, !PT ;  /* 0x0000000616167c12 */ /* 0x000fe2000f8e3cff */
[----:B------:R-:W-:Y:S07]  /*2ca0*/  @!P2 BRA `(.L_x_25) ;  /* 0x0000001400d0a947 */ /* 0x000fee0003800000 */
[----:B------:R-:W-:Y:S01]  /*2cb0*/  VIADD R0, R0, 0xfffffffd ;  /* 0xfffffffd00007836 */ /* 0x000fe20000000000 */
[----:B------:R-:W-:Y:S01]  /*2cc0*/  ULDC UR14, c[0x0][0x604] ;  /* 0x00018100000e7ab9 */ /* 0x000fe20000000800 */
[----:B------:R-:W-:Y:S02]  /*2cd0*/  IMAD.MOV.U32 R9, RZ, RZ, R4 ;  /* 0x000000ffff097224 */ /* 0x000fe400078e0004 */
[----:B------:R-:W-:-:S07]  /*2ce0*/  IMAD.MOV.U32 R11, RZ, RZ, R6 ;  /* 0x000000ffff0b7224 */ /* 0x000fce00078e0006 */
.L_x_36:
[----:B------:R-:W-:Y:S01]  /*2cf0*/  IMAD.MOV.U32 R8, RZ, RZ, R0 ;  /* 0x000000ffff087224 */ /* 0x000fe200078e0000 */
[----:B------:R-:W-:Y:S06]  /*2d00*/  @!P0 BRA `(.L_x_26) ;  /* 0x0000000000048947 */ /* 0x000fec0003800000 */
[----:B------:R-:W-:Y:S01]  /*2d10*/  BPT.TRAP 0x1 ;  /* 0x000000040000795c */ /* 0x000fe20000300000 */
.L_x_26:
[----:B------:R-:W-:Y:S01]  /*2d20*/  ULEA UR6, UR39, UR44, 0x3 ;  /* 0x0000002c27067291 */ /* 0x000fe2000f8e183f */
[----:B------:R-:W-:-:S08]  /*2d30*/  SHF.L.U32 R0, R22, 0x1f, RZ ;  /* 0x0000001f16007819 */ /* 0x000fd000000006ff */
[----:B------:R-:W1:Y:S02]  /*2d40*/  SYNCS.PHASECHK.TRANS64.TRYWAIT P2, [UR6+0x9400], R0 ;  /* 0x00940000ff0075a7 */ /* 0x000e640008040146 */
[----:B-1----:R-:W-:Y:S05]  /*2d50*/  @!P2 BRA `(.L_x_27) ;  /* 0x0000005c00b8a947 */ /* 0x002fea0003800000 */
.L_x_124:
[----:B------:R-:W-:Y:S01]  /*2d60*/  ULEA UR10, UR39, UR47, 0x8 ;  /* 0x0000002f270a7291 */ /* 0x000fe2000f8e403f */
[----:B------:R-:W-:Y:S01]  /*2d70*/  WARPGROUP.ARRIVE ;  /* 0x00000000000079c5 */ /* 0x000fe20000000000 */
[----:B------:R-:W-:Y:S01]  /*2d80*/  UMOV UR11, 0x80000020 ;  /* 0x80000020000b7882 */ /* 0x000fe20000000000 */
[----:B------:R-:W-:Y:S01]  /*2d90*/  UMOV UR7, 0x80000020 ;  /* 0x8000002000077882 */ /* 0x000fe20000000000 */
[----:B------:R-:W-:Y:S02]  /*2da0*/  UIADD3 UR6, UR10, 0x2, URZ ;  /* 0x000000020a067890 */ /* 0x000fe4000fffe03f */
[----:B------:R-:W-:-:S03]  /*2db0*/  UIADD3 UR39, UR39, 0x1, URZ ;  /* 0x0000000127277890 */ /* 0x000fc6000fffe03f */
[----:B------:R-:W-:Y:S01]  /*2dc0*/  HGMMA.64x64x16.F32 R24, gdesc[UR8], RZ, !UPT, gsb0 ;  /* 0x00e00000081879f0 */ /* 0x000fe2000c0008ff */
[----:B------:R-:W-:-:S04]  /*2dd0*/  UISETP.NE.AND UP0, UPT, UR39, 0x5, UPT ;  /* 0x000000052700788c */ /* 0x000fc8000bf05270 */
[----:B------:R-:W-:Y:S01]  /*2de0*/  USEL UR39, UR39, URZ, UP0 ;  /* 0x0000003f27277287 */ /* 0x000fe20008000000 */
[----:B------:R-:W-:Y:S02]  /*2df0*/  WARPGROUP.DEPBAR.LE gsb0, 0x0 ;  /* 0x00008000000079c5 */ /* 0x000fe40000010000 */
[----:B------:R-:W-:-:S06]  /*2e00*/  WARPGROUP.ARRIVE ;  /* 0x00000000000079c5 */ /* 0x000fcc0000000000 */
[----:B------:R-:W-:Y:S01]  /*2e10*/  HGMMA.64x64x16.F32 R24, gdesc[UR4], R24, gsb0 ;  /* 0x00e00000041879f0 */ /* 0x000fe20008000818 */
[----:B------:R-:W-:-:S06]  /*2e20*/  USEL UR6, URZ, 0x1, UP0 ;  /* 0x000000013f067887 */ /* 0x000fcc0008000000 */
[----:B------:R-:W-:Y:S01]  /*2e30*/  LOP3.LUT R77, R22, UR6, RZ, 0x3c, !PT ;  /* 0x00000006164d7c12 */ /* 0x000fe2000f8e3cff */
[----:B------:R-:W-:Y:S02]  /*2e40*/  WARPGROUP.DEPBAR.LE gsb0, 0x0 ;  /* 0x00008000000079c5 */ /* 0x000fe40000010000 */
[----:B------:R-:W-:Y:S05]  /*2e50*/  @!P0 BRA `(.L_x_28) ;  /* 0x0000000000048947 */ /* 0x000fea0003800000 */
[----:B------:R-:W-:Y:S01]  /*2e60*/  BPT.TRAP 0x1 ;  /* 0x000000040000795c */ /* 0x000fe20000300000 */
.L_x_28:
[----:B-1----:R-:W-:Y:S01]  /*2e70*/  FMNMX R0, R24, R9, !PT ;  /* 0x0000000918007209 */ /* 0x002fe20007800000 */
[----:B------:R-:W-:Y:S01]  /*2e80*/  ULEA UR6, UR39, UR44, 0x3 ;  /* 0x0000002c27067291 */ /* 0x000fe2000f8e183f */
[----:B------:R-:W-:Y:S02]  /*2e90*/  FMNMX R6, R26, R11, !PT ;  /* 0x0000000b1a067209 */ /* 0x000fe40007800000 */
[----:B------:R-:W-:Y:S02]  /*2ea0*/  FMNMX R13, R25, R0, !PT ;  /* 0x00000000190d7209 */ /* 0x000fe40007800000 */
[----:B------:R-:W-:Y:S02]  /*2eb0*/  FMNMX R15, R27, R6, !PT ;  /* 0x000000061b0f7209 */ /* 0x000fe40007800000 */
[----:B------:R-:W-:Y:S02]  /*2ec0*/  FMNMX R0, R28, R13, !PT ;  /* 0x0000000d1c007209 */ /* 0x000fe40007800000 */
[----:B------:R-:W-:-:S02]  /*2ed0*/  FMNMX R6, R30, R15, !PT ;  /* 0x0000000f1e067209 */ /* 0x000fc40007800000 */
[----:B------:R-:W-:Y:S02]  /*2ee0*/  FMNMX R13, R29, R0, !PT ;  /* 0x000000001d0d7209 */ /* 0x000fe40007800000 */
[----:B------:R-:W-:Y:S02]  /*2ef0*/  FMNMX R15, R31, R6, !PT ;  /* 0x000000061f0f7209 */ /* 0x000fe40007800000 */
[----:B------:R-:W-:Y:S02]  /*2f00*/  FMNMX R0, R32, R13, !PT ;  /* 0x0000000d20007209 */ /* 0x000fe40007800000 */
[----:B------:R-:W-:Y:S02]  /*2f10*/  FMNMX R6, R34, R15, !PT ;  /* 0x0000000f22067209 */ /* 0x000fe40007800000 */
[----:B------:R-:W-:Y:S02]  /*2f20*/  FMNMX R13, R33, R0, !PT ;  /* 0x00000000210d7209 */ /* 0x000fe40007800000 */
[----:B------:R-:W-:-:S02]  /*2f30*/  FMNMX R15, R35, R6, !PT ;  /* 0x00000006230f7209 */ /* 0x000fc40007800000 */
[----:B------:R-:W-:Y:S02]  /*2f40*/  FMNMX R0, R36, R13, !PT ;  /* 0x0000000d24007209 */ /* 0x000fe40007800000 */
[----:B------:R-:W-:Y:S02]  /*2f50*/  FMNMX R6, R38, R15, !PT ;  /* 0x0000000f26067209 */ /* 0x000fe40007800000 */
[----:B------:R-:W-:-:S04]  /*2f60*/  FMNMX R13, R37, R0, !PT ;  /* 0x00000000250d7209 */ /* 0x000fc80007800000 */
[----:B------:R-:W-:-:S04]  /*2f70*/  FMNMX R0, R40, R13, !PT ;  /* 0x0000000d28007209 */ /* 0x000fc80007800000 */
[----:B------:R-:W-:-:S04]  /*2f80*/  FMNMX R13, R41, R0, !PT ;  /* 0x00000000290d7209 */ /* 0x000fc80007800000 */
[----:B------:R-:W-:-:S04]  /*2f90*/  FMNMX R0, R44, R13, !PT ;  /* 0x0000000d2c007209 */ /* 0x000fc80007800000 */
[----:B------:R-:W-:-:S04]  /*2fa0*/  FMNMX R13, R45, R0, !PT ;  /* 0x000000002d0d7209 */ /* 0x000fc80007800000 */
[----:B------:R-:W-:-:S04]  /*2fb0*/  FMNMX R0, R48, R13, !PT ;  /* 0x0000000d30007209 */ /* 0x000fc80007800000 */
[----:B------:R-:W-:-:S04]  /*2fc0*/  FMNMX R13, R49, R0, !PT ;  /* 0x00000000310d7209 */ /* 0x000fc80007800000 */
[----:B------:R-:W-:-:S04]  /*2fd0*/  FMNMX R0, R52, R13, !PT ;  /* 0x0000000d34007209 */ /* 0x000fc80007800000 */
[----:B------:R-:W-:-:S05]  /*2fe0*/  FMNMX R0, R53, R0, !PT ;  /* 0x0000000035007209 */ /* 0x000fca0007800000 */
[----:B------:R-:W1:Y:S02]  /*2ff0*/  SHFL.BFLY PT, R13, R0, 0x1, 0x1f ;  /* 0x0c201f00000d7f89 */ /* 0x000e6400000e0000 */
[----:B-1----:R-:W-:-:S05]  /*3000*/  FMNMX R13, R0, R13, !PT ;  /* 0x0000000d000d7209 */ /* 0x002fca0007800000 */
[----:B------:R-:W1:Y:S02]  /*3010*/  SHFL.BFLY PT, R4, R13, 0x2, 0x1f ;  /* 0x0c401f000d047f89 */ /* 0x000e6400000e0000 */
[----:B-1----:R-:W-:Y:S02]  /*3020*/  FMNMX R4, R13, R4, !PT ;  /* 0x000000040d047209 */ /* 0x002fe40007800000 */
[----:B------:R-:W-:Y:S02]  /*3030*/  FMNMX R13, R39, R6, !PT ;  /* 0x00000006270d7209 */ /* 0x000fe40007800000 */
[----:B------:R-:W-:Y:S02]  /*3040*/  FSETP.NEU.AND P2, PT, R4, -INF , PT ;  /* 0xff8000000400780b */ /* 0x000fe40003f4d000 */
[----:B------:R-:W-:Y:S02]  /*3050*/  FMNMX R6, R42, R13, !PT ;  /* 0x0000000d2a067209 */ /* 0x000fe40007800000 */
[----:B------:R-:W-:-:S02]  /*3060*/  FSEL R0, R4, RZ, P2 ;  /* 0x000000ff04007208 */ /* 0x000fc40001000000 */
[----:B------:R-:W-:-:S03]  /*3070*/  FMNMX R13, R43, R6, !PT ;  /* 0x000000062b0d7209 */ /* 0x000fc60007800000 */
[----:B------:R-:W-:Y:S01]  /*3080*/  FMUL R10, R0, UR14 ;  /* 0x0000000e000a7c20 */ /* 0x000fe20008400000 */
[----:B------:R-:W-:Y:S01]  /*3090*/  FMNMX R6, R46, R13, !PT ;  /* 0x0000000d2e067209 */ /* 0x000fe20007800000 */
[----:B------:R-:W-:Y:S02]  /*30a0*/  FADD R0, -R0, R9 ;  /* 0x0000000900007221 */ /* 0x000fe40000000100 */
[--C-:B------:R-:W-:Y:S01]  /*30b0*/  FFMA R24, R24, UR14, -R10.reuse ;  /* 0x0000000e18187c23 */ /* 0x100fe2000800080a */
[--C-:B------:R-:W-:Y:S01]  /*30c0*/  FFMA R25, R25, UR14, -R10.reuse ;  /* 0x0000000e19197c23 */ /* 0x100fe2000800080a */
[--C-:B------:R-:W-:Y:S01]  /*30d0*/  FFMA R28, R28, UR14, -R10.reuse ;  /* 0x0000000e1c1c7c23 */ /* 0x100fe2000800080a */
[--C-:B------:R-:W-:Y:S01]  /*30e0*/  FFMA R29, R29, UR14, -R10.reuse ;  /* 0x0000000e1d1d7c23 */ /* 0x100fe2000800080a */
[----:B------:R-:W-:Y:S01]  /*30f0*/  FMNMX R13, R47, R6, !PT ;  /* 0x000000062f0d7209 */ /* 0x000fe20007800000 */
[--C-:B------:R-:W-:Y:S01]  /*3100*/  FFMA R32, R32, UR14, -R10.reuse ;  /* 0x0000000e20207c23 */ /* 0x100fe2000800080a */
[----:B------:R-:W-:Y:S01]  /*3110*/  FSETP.GEU.AND P5, PT, R24, -126, PT ;  /* 0xc2fc00001800780b */ /* 0x000fe20003fae000 */
[--C-:B------:R-:W-:Y:S01]  /*3120*/  FFMA R33, R33, UR14, -R10.reuse ;  /* 0x0000000e21217c23 */ /* 0x100fe2000800080a */
[----:B------:R-:W-:Y:S01]  /*3130*/  FSETP.GEU.AND P3, PT, R25, -126, PT ;  /* 0xc2fc00001900780b */ /* 0x000fe20003f6e000 */
[--C-:B------:R-:W-:Y:S01]  /*3140*/  FFMA R36, R36, UR14, -R10.reuse ;  /* 0x0000000e24247c23 */ /* 0x100fe2000800080a */
[----:B------:R-:W-:Y:S01]  /*3150*/  FSETP.GEU.AND P2, PT, R28, -126, PT ;  /* 0xc2fc00001c00780b */ /* 0x000fe20003f4e000 */
[--C-:B------:R-:W-:Y:S01]  /*3160*/  FFMA R37, R37, UR14, -R10.reuse ;  /* 0x0000000e25257c23 */ /* 0x100fe2000800080a */
[----:B------:R-:W-:Y:S01]  /*3170*/  FSETP.GEU.AND P4, PT, R29, -126, PT ;  /* 0xc2fc00001d00780b */ /* 0x000fe20003f8e000 */
[--C-:B------:R-:W-:Y:S01]  /*3180*/  FFMA R40, R40, UR14, -R10.reuse ;  /* 0x0000000e28287c23 */ /* 0x100fe2000800080a */
[----:B------:R-:W-:Y:S01]  /*3190*/  FMNMX R6, R50, R13, !PT ;  /* 0x0000000d32067209 */ /* 0x000fe20007800000 */
[--C-:B------:R-:W-:Y:S01]  /*31a0*/  FFMA R41, R41, UR14, -R10.reuse ;  /* 0x0000000e29297c23 */ /* 0x100fe2000800080a */
[----:B------:R-:W-:Y:S01]  /*31b0*/  FSETP.GEU.AND P6, PT, R32, -126, PT ;  /* 0xc2fc00002000780b */ /* 0x000fe20003fce000 */
[--C-:B------:R-:W-:Y:S01]  /*31c0*/  FFMA R44, R44, UR14, -R10.reuse ;  /* 0x0000000e2c2c7c23 */ /* 0x100fe2000800080a */
[----:B------:R-:W-:Y:S01]  /*31d0*/  FMNMX R13, R51, R6, !PT ;  /* 0x00000006330d7209 */ /* 0x000fe20007800000 */
[----:B------:R-:W-:Y:S01]  /*31e0*/  @!P5 FMUL R24, R24, 0.5 ;  /* 0x3f0000001818d820 */ /* 0x000fe20000400000 */
[--C-:B------:R-:W-:Y:S01]  /*31f0*/  FFMA R45, R45, UR14, -R10.reuse ;  /* 0x0000000e2d2d7c23 */ /* 0x100fe2000800080a */
[----:B------:R-:W-:Y:S01]  /*3200*/  @!P3 FMUL R25, R25, 0.5 ;  /* 0x3f0000001919b820 */ /* 0x000fe20000400000 */
[----:B------:R-:W-:Y:S01]  /*3210*/  FMNMX R6, R54, R13, !PT ;  /* 0x0000000d36067209 */ /* 0x000fe20007800000 */
[----:B------:R-:W-:Y:S01]  /*3220*/  @!P2 FMUL R28, R28, 0.5 ;  /* 0x3f0000001c1ca820 */ /* 0x000fe20000400000 */
[--C-:B------:R-:W-:Y:S01]  /*3230*/  FFMA R48, R48, UR14, -R10.reuse ;  /* 0x0000000e30307c23 */ /* 0x100fe2000800080a */
[----:B------:R-:W1:Y:S01]  /*3240*/  MUFU.EX2 R24, R24 ;  /* 0x0000001800187308 */ /* 0x000e620000000800 */
[----:B------:R-:W-:Y:S01]  /*3250*/  FMNMX R6, R55, R6, !PT ;  /* 0x0000000637067209 */ /* 0x000fe20007800000 */
[----:B------:R-:W-:Y:S01]  /*3260*/  @!P4 FMUL R29, R29, 0.5 ;  /* 0x3f0000001d1dc820 */ /* 0x000fe20000400000 */
[--C-:B------:R-:W-:Y:S01]  /*3270*/  FFMA R49, R49, UR14, -R10.reuse ;  /* 0x0000000e31317c23 */ /* 0x100fe2000800080a */
[----:B------:R-:W-:Y:S01]  /*3280*/  @!P6 FMUL R32, R32, 0.5 ;  /* 0x3f0000002020e820 */ /* 0x000fe20000400000 */
[--C-:B------:R-:W-:Y:S01]  /*3290*/  FFMA R53, R53, UR14, -R10.reuse ;  /* 0x0000000e35357c23 */ /* 0x100fe2000800080a */
[----:B------:R-:W2:Y:S01]  /*32a0*/  SHFL.BFLY PT, R13, R6, 0x1, 0x1f ;  /* 0x0c201f00060d7f89 */ /* 0x000ea200000e0000 */
[----:B------:R-:W-:Y:S01]  /*32b0*/  FFMA R52, R52, UR14, -R10 ;  /* 0x0000000e34347c23 */ /* 0x000fe2000800080a */
[----:B------:R-:W3:Y:S01]  /*32c0*/  MUFU.EX2 R25, R25 ;  /* 0x0000001900197308 */ /* 0x000ee20000000800 */
[----:B------:R-:W-:-:S07]  /*32d0*/  FMUL R0, R0, UR14 ;  /* 0x0000000e00007c20 */ /* 0x000fce0008400000 */
[----:B------:R-:W4:Y:S01]  /*32e0*/  MUFU.EX2 R28, R28 ;  /* 0x0000001c001c7308 */ /* 0x000f220000000800 */
[----:B-1----:R-:W-:Y:S01]  /*32f0*/  @!P5 FMUL R24, R24, R24 ;  /* 0x000000181818d220 */ /* 0x002fe20000400000 */
[----:B------:R-:W-:-:S06]  /*3300*/  FSETP.GEU.AND P5, PT, R33, -126, PT ;  /* 0xc2fc00002100780b */ /* 0x000fcc0003fae000 */
[----:B------:R-:W1:Y:S01]  /*3310*/  MUFU.EX2 R29, R29 ;  /* 0x0000001d001d7308 */ /* 0x000e620000000800 */
[----:B---3--:R-:W-:Y:S01]  /*3320*/  @!P3 FMUL R25, R25, R25 ;  /* 0x000000191919b220 */ /* 0x008fe20000400000 */
[----:B------:R-:W-:Y:S02]  /*3330*/  FSETP.GEU.AND P3, PT, R36, -126, PT ;  /* 0xc2fc00002400780b */ /* 0x000fe40003f6e000 */
[----:B--2---:R-:W-:-:S03]  /*3340*/  FMNMX R6, R6, R13, !PT ;  /* 0x0000000d06067209 */ /* 0x004fc60007800000 */
[----:B------:R-:W-:Y:S01]  /*3350*/  @!P5 FMUL R33, R33, 0.5 ;  /* 0x3f0000002121d820 */ /* 0x000fe20000400000 */
[----:B------:R-:W2:Y:S01]  /*3360*/  MUFU.EX2 R32, R32 ;  /* 0x0000002000207308 */ /* 0x000ea20000000800 */
[----:B----4-:R-:W-:Y:S01]  /*3370*/  @!P2 FMUL R28, R28, R28 ;  /* 0x0000001c1c1ca220 */ /* 0x010fe20000400000 */
[----:B------:R-:W-:Y:S01]  /*3380*/  FSETP.GEU.AND P2, PT, R37, -126, PT ;  /* 0xc2fc00002500780b */ /* 0x000fe20003f4e000 */
[----:B------:R-:W3:Y:S04]  /*3390*/  SHFL.BFLY PT, R21, R6, 0x2, 0x1f ;  /* 0x0c401f0006157f89 */ /* 0x000ee800000e0000 */
[----:B------:R-:W-:Y:S01]  /*33a0*/  @!P3 FMUL R36, R36, 0.5 ;  /* 0x3f0000002424b820 */ /* 0x000fe20000400000 */
[----:B------:R-:W4:Y:S01]  /*33b0*/  MUFU.EX2 R33, R33 ;  /* 0x0000002100217308 */ /* 0x000f220000000800 */
        /* <DEDUP_REMOVED lines=8> */
[----:B----4-:R-:W-:Y:S01]  /*3440*/  @!P5 FMUL R33, R33, R33 ;  /* 0x000000212121d220 */ /* 0x010fe20000400000 */
[----:B------:R-:W-:Y:S02]  /*3450*/  FSETP.GEU.AND P5, PT, R44, -126, PT ;  /* 0xc2fc00002c00780b */ /* 0x000fe40003fae000 */
[----:B---3--:R-:W-:-:S03]  /*3460*/  FMNMX R6, R6, R21, !PT ;  /* 0x0000001506067209 */ /* 0x008fc60007800000 */
        /* <DEDUP_REMOVED lines=15> */
[----:B------:R-:W-:-:S03]  /*3560*/  FSETP.NEU.AND P6, PT, R6, -INF , PT ;  /* 0xff8000000600780b */ /* 0x000fc60003fcd000 */
[----:B------:R-:W-:Y:S01]  /*3570*/  FADD R9, R25, R12 ;  /* 0x0000000c19097221 */ /* 0x000fe20000000000 */
[----:B------:R-:W-:Y:S01]  /*3580*/  FSEL R22, R6, RZ, P6 ;  /* 0x000000ff06167208 */ /* 0x000fe20003000000 */
[----:B------:R-:W-:Y:S01]  /*3590*/  @!P4 FMUL R49, R49, 0.5 ;  /* 0x3f0000003131c820 */ /* 0x000fe20000400000 */
[----:B------:R1:W4:Y:S01]  /*35a0*/  MUFU.EX2 R21, R48 ;  /* 0x0000003000157308 */ /* 0x0003220000000800 */
[----:B--2---:R-:W-:Y:S01]  /*35b0*/  @!P5 FMUL R15, R15, R15 ;  /* 0x0000000f0f0fd220 */ /* 0x004fe20000400000 */
[----:B------:R-:W-:Y:S01]  /*35c0*/  FSETP.GEU.AND P5, PT, R53, -126, PT ;  /* 0xc2fc00003500780b */ /* 0x000fe20003fae000 */
[----:B------:R-:W-:Y:S01]  /*35d0*/  FMUL R40, R22, UR14 ;  /* 0x0000000e16287c20 */ /* 0x000fe20008400000 */
[----:B------:R-:W-:Y:S01]  /*35e0*/  FSETP.GEU.AND P6, PT, R52, -126, PT ;  /* 0xc2fc00003400780b */ /* 0x000fe20003fce000 */
[----:B------:R-:W-:Y:S01]  /*35f0*/  FADD R22, -R22, R11 ;  /* 0x0000000b16167221 */ /* 0x000fe20000000100 */
[----:B------:R-:W-:Y:S01]  /*3600*/  FADD R11, R28, R15 ;  /* 0x0000000f1c0b7221 */ /* 0x000fe20000000000 */
[--C-:B------:R-:W-:Y:S01]  /*3610*/  FFMA R26, R26, UR14, -R40.reuse ;  /* 0x0000000e1a1a7c23 */ /* 0x100fe20008000828 */
[----:B------:R-:W2:Y:S01]  /*3620*/  MUFU.EX2 R10, R49 ;  /* 0x00000031000a7308 */ /* 0x000ea20000000800 */
[----:B---3--:R-:W-:Y:S01]  /*3630*/  @!P3 FMUL R14, R14, R14 ;  /* 0x0000000e0e0eb220 */ /* 0x008fe20000400000 */
[--C-:B------:R-:W-:Y:S01]  /*3640*/  FFMA R27, R27, UR14, -R40.reuse ;  /* 0x0000000e1b1b7c23 */ /* 0x100fe20008000828 */
[--C-:B------:R-:W-:Y:S01]  /*3650*/  FFMA R30, R30, UR14, -R40.reuse ;  /* 0x0000000e1e1e7c23 */ /* 0x100fe20008000828 */
[----:B------:R-:W-:Y:S01]  /*3660*/  FSETP.GEU.AND P3, PT, R26, -126, PT ;  /* 0xc2fc00001a00780b */ /* 0x000fe20003f6e000 */
[--C-:B-1----:R-:W-:Y:S01]  /*3670*/  FFMA R48, R34, UR14, -R40.reuse ;  /* 0x0000000e22307c23 */ /* 0x102fe20008000828 */
[--C-:B------:R-:W-:Y:S01]  /*3680*/  FFMA R31, R31, UR14, -R40.reuse ;  /* 0x0000000e1f1f7c23 */ /* 0x100fe20008000828 */
[----:B------:R-:W-:Y:S01]  /*3690*/  @!P5 FMUL R53, R53, 0.5 ;  /* 0x3f0000003535d820 */ /* 0x000fe20000400000 */
[--C-:B------:R-:W-:Y:S01]  /*36a0*/  FFMA R38, R38, UR14, -R40.reuse ;  /* 0x0000000e26267c23 */ /* 0x100fe20008000828 */
[----:B----4-:R-:W-:Y:S01]  /*36b0*/  @!P2 FMUL R21, R21, R21 ;  /* 0x000000151515a220 */ /* 0x010fe20000400000 */
[----:B------:R-:W-:Y:S01]  /*36c0*/  FSETP.GEU.AND P2, PT, R27, -126, PT ;  /* 0xc2fc00001b00780b */ /* 0x000fe20003f4e000 */
[----:B------:R-:W-:Y:S01]  /*36d0*/  @!P6 FMUL R52, R52, 0.5 ;  /* 0x3f0000003434e820 */ /* 0x000fe20000400000 */
[----:B------:R-:W1:Y:S01]  /*36e0*/  MUFU.EX2 R20, R53 ;  /* 0x0000003500147308 */ /* 0x000e620000000800 */
[--C-:B------:R-:W-:Y:S01]  /*36f0*/  FFMA R42, R42, UR14, -R40.reuse ;  /* 0x0000000e2a2a7c23 */ /* 0x100fe20008000828 */
[--C-:B------:R-:W-:Y:S01]  /*3700*/  FFMA R50, R50, UR14, -R40.reuse ;  /* 0x0000000e32327c23 */ /* 0x100fe20008000828 */
[--C-:B------:R-:W-:Y:S01]  /*3710*/  FFMA R54, R54, UR14, -R40.reuse ;  /* 0x0000000e36367c23 */ /* 0x100fe20008000828 */
[----:B------:R-:W-:Y:S01]  /*3720*/  FFMA R55, R55, UR14, -R40 ;  /* 0x0000000e37377c23 */ /* 0x000fe20008000828 */
[----:B------:R-:W-:Y:S01]  /*3730*/  @!P3 FMUL R26, R26, 0.5 ;  /* 0x3f0000001a1ab820 */ /* 0x000fe20000400000 */
[----:B--2---:R-:W-:Y:S01]  /*3740*/  @!P4 FMUL R10, R10, R10 ;  /* 0x0000000a0a0ac220 */ /* 0x004fe20000400000 */
[----:B------:R-:W-:Y:S01]  /*3750*/  FSETP.GEU.AND P4, PT, R30, -126, PT ;  /* 0xc2fc00001e00780b */ /* 0x000fe20003f8e000 */
[----:B------:R2:W3:Y:S03]  /*3760*/  MUFU.EX2 R41, R52 ;  /* 0x0000003400297308 */ /* 0x0004e60000000800 */
[----:B------:R-:W-:-:S05]  /*3770*/  @!P2 FMUL R27, R27, 0.5 ;  /* 0x3f0000001b1ba820 */ /* 0x000fca0000400000 */
[----:B------:R4:W5:Y:S01]  /*3780*/  MUFU.EX2 R44, R26 ;  /* 0x0000001a002c7308 */ /* 0x0009620000000800 */
[----:B-1----:R-:W-:Y:S01]  /*3790*/  @!P5 FMUL R20, R20, R20 ;  /* 0x000000141414d220 */ /* 0x002fe20000400000 */
[----:B------:R-:W-:Y:S01]  /*37a0*/  FSETP.GEU.AND P5, PT, R48, -126, PT ;  /* 0xc2fc00003000780b */ /* 0x000fe20003fae000 */
[----:B--2---:R-:W-:Y:S01]  /*37b0*/  FMUL R52, R22, UR14 ;  /* 0x0000000e16347c20 */ /* 0x004fe20008400000 */
[----:B------:R-:W-:Y:S01]  /*37c0*/  @!P4 FMUL R30, R30, 0.5 ;  /* 0x3f0000001e1ec820 */ /* 0x000fe20000400000 */
[----:B------:R-:W-:-:S03]  /*37d0*/  FADD R22, R33, R10 ;  /* 0x0000000a21167221 */ /* 0x000fc60000000000 */
[----:B------:R1:W2:Y:S01]  /*37e0*/  MUFU.EX2 R45, R27 ;  /* 0x0000001b002d7308 */ /* 0x0002a20000000800 */
[----:B----4-:R-:W-:Y:S01]  /*37f0*/  FFMA R26, R35, UR14, -R40 ;  /* 0x0000000e231a7c23 */ /* 0x010fe20008000828 */
[----:B---3--:R-:W-:Y:S01]  /*3800*/  @!P6 FMUL R41, R41, R41 ;  /* 0x000000292929e220 */ /* 0x008fe20000400000 */
[----:B------:R-:W-:-:S04]  /*3810*/  FSETP.GEU.AND P6, PT, R31, -126, PT ;  /* 0xc2fc00001f00780b */ /* 0x000fc80003fce000 */
[----:B------:R-:W-:Y:S01]  /*3820*/  @!P5 FMUL R48, R48, 0.5 ;  /* 0x3f0000003030d820 */ /* 0x000fe20000400000 */
[----:B------:R3:W4:Y:S01]  /*3830*/  MUFU.EX2 R34, R30 ;  /* 0x0000001e00227308 */ /* 0x0007220000000800 */
[----:B-----5:R-:W-:Y:S01]  /*3840*/  @!P3 FMUL R44, R44, R44 ;  /* 0x0000002c2c2cb220 */ /* 0x020fe20000400000 */
[----:B------:R-:W-:Y:S01]  /*3850*/  FSETP.GEU.AND P3, PT, R26, -126, PT ;  /* 0xc2fc00001a00780b */ /* 0x000fe20003f6e000 */
[----:B-1----:R-:W-:-:S05]  /*3860*/  FFMA R27, R39, UR14, -R40 ;  /* 0x0000000e271b7c23 */ /* 0x002fca0008000828 */
[----:B------:R-:W-:Y:S01]  /*3870*/  @!P6 FMUL R31, R31, 0.5 ;  /* 0x3f0000001f1fe820 */ /* 0x000fe20000400000 */
[----:B--2---:R-:W-:Y:S01]  /*3880*/  @!P2 FMUL R45, R45, R45 ;  /* 0x0000002d2d2da220 */ /* 0x004fe20000400000 */
[----:B------:R-:W-:Y:S01]  /*3890*/  FSETP.GEU.AND P2, PT, R38, -126, PT ;  /* 0xc2fc00002600780b */ /* 0x000fe20003f4e000 */
[----:B------:R-:W1:Y:S01]  /*38a0*/  MUFU.EX2 R48, R48 ;  /* 0x0000003000307308 */ /* 0x000e620000000800 */
[----:B---3--:R-:W-:-:S03]  /*38b0*/  FFMA R30, R43, UR14, -R40 ;  /* 0x0000000e2b1e7c23 */ /* 0x008fc60008000828 */
[----:B------:R-:W-:Y:S01]  /*38c0*/  @!P3 FMUL R26, R26, 0.5 ;  /* 0x3f0000001a1ab820 */ /* 0x000fe20000400000 */
[----:B----4-:R-:W-:Y:S01]  /*38d0*/  @!P4 FMUL R34, R34, R34 ;  /* 0x000000222222c220 */ /* 0x010fe20000400000 */
[----:B------:R-:W-:Y:S02]  /*38e0*/  FSETP.GEU.AND P4, PT, R27, -126, PT ;  /* 0xc2fc00001b00780b */ /* 0x000fe40003f8e000 */
[----:B------:R2:W3:Y:S04]  /*38f0*/  MUFU.EX2 R35, R31 ;  /* 0x0000001f00237308 */ /* 0x0004e80000000800 */
[----:B------:R-:W-:-:S04]  /*3900*/  @!P2 FMUL R38, R38, 0.5 ;  /* 0x3f0000002626a820 */ /* 0x000fc80000400000 */
[----:B------:R4:W5:Y:S01]  /*3910*/  MUFU.EX2 R39, R26 ;  /* 0x0000001a00277308 */ /* 0x0009620000000800 */
[----:B-1----:R-:W-:Y:S01]  /*3920*/  @!P5 FMUL R48, R48, R48 ;  /* 0x000000303030d220 */ /* 0x002fe20000400000 */
[----:B------:R-:W-:Y:S01]  /*3930*/  FSETP.GEU.AND P5, PT, R30, -126, PT ;  /* 0xc2fc00001e00780b */ /* 0x000fe20003fae000 */
[----:B--2---:R-:W-:Y:S01]  /*3940*/  FFMA R31, R47, UR14, -R40 ;  /* 0x0000000e2f1f7c23 */ /* 0x004fe20008000828 */
[----:B------:R-:W-:-:S04]  /*3950*/  @!P4 FMUL R27, R27, 0.5 ;  /* 0x3f0000001b1bc820 */ /* 0x000fc80000400000 */
[----:B------:R-:W1:Y:S01]  /*3960*/  MUFU.EX2 R38, R38 ;  /* 0x0000002600267308 */ /* 0x000e620000000800 */
[----:B----4-:R-:W-:Y:S01]  /*3970*/  FFMA R26, R46, UR14, -R40 ;  /* 0x0000000e2e1a7c23 */ /* 0x010fe20008000828 */
[----:B---3--:R-:W-:Y:S01]  /*3980*/  @!P6 FMUL R35, R35, R35 ;  /* 0x000000232323e220 */ /* 0x008fe20000400000 */
[----:B------:R-:W-:-:S04]  /*3990*/  FSETP.GEU.AND P6, PT, R42, -126, PT ;  /* 0xc2fc00002a00780b */ /* 0x000fc80003fce000 */
[----:B------:R-:W-:Y:S01]  /*39a0*/  @!P5 FMUL R30, R30, 0.5 ;  /* 0x3f0000001e1ed820 */ /* 0x000fe20000400000 */
[----:B------:R2:W3:Y:S01]  /*39b0*/  MUFU.EX2 R43, R27 ;  /* 0x0000001b002b7308 */ /* 0x0004e20000000800 */
[----:B-----5:R-:W-:Y:S01]  /*39c0*/  @!P3 FMUL R39, R39, R39 ;  /* 0x000000272727b220 */ /* 0x020fe20000400000 */
[----:B------:R-:W-:-:S06]  /*39d0*/  FSETP.GEU.AND P3, PT, R26, -126, PT ;  /* 0xc2fc00001a00780b */ /* 0x000fcc0003f6e000 */
[----:B------:R-:W-:Y:S01]  /*39e0*/  @!P6 FMUL R42, R42, 0.5 ;  /* 0x3f0000002a2ae820 */ /* 0x000fe20000400000 */
[----:B-1----:R-:W-:Y:S01]  /*39f0*/  @!P2 FMUL R38, R38, R38 ;  /* 0x000000262626a220 */ /* 0x002fe20000400000 */
[----:B------:R-:W-:Y:S01]  /*3a00*/  FSETP.GEU.AND P2, PT, R31, -126, PT ;  /* 0xc2fc00001f00780b */ /* 0x000fe20003f4e000 */
[----:B------:R1:W4:Y:S01]  /*3a10*/  MUFU.EX2 R46, R30 ;  /* 0x0000001e002e7308 */ /* 0x0003220000000800 */
[----:B--2---:R-:W-:-:S03]  /*3a20*/  FFMA R27, R51, UR14, -R40 ;  /* 0x0000000e331b7c23 */ /* 0x004fc60008000828 */
[----:B------:R-:W-:Y:S01]  /*3a30*/  @!P3 FMUL R26, R26, 0.5 ;  /* 0x3f0000001a1ab820 */ /* 0x000fe20000400000 */
[----:B---3--:R-:W-:Y:S01]  /*3a40*/  @!P4 FMUL R43, R43, R43 ;  /* 0x0000002b2b2bc220 */ /* 0x008fe20000400000 */
[----:B------:R-:W-:Y:S02]  /*3a50*/  FSETP.GEU.AND P4, PT, R50, -126, PT ;  /* 0xc2fc00003200780b */ /* 0x000fe40003f8e000 */
[----:B------:R-:W2:Y:S01]  /*3a60*/  MUFU.EX2 R49, R42 ;  /* 0x0000002a00317308 */ /* 0x000ea20000000800 */
[----:B-1----:R-:W-:-:S03]  /*3a70*/  FADD R30, R36, R41 ;  /* 0x00000029241e7221 */ /* 0x002fc60000000000 */
[----:B------:R-:W-:Y:S01]  /*3a80*/  @!P2 FMUL R31, R31, 0.5 ;  /* 0x3f0000001f1fa820 */ /* 0x000fe20000400000 */
[----:B------:R-:W-:-:S03]  /*3a90*/  FADD R30, R11, R30 ;  /* 0x0000001e0b1e7221 */ /* 0x000fc60000000000 */
[----:B------:R1:W3:Y:S01]  /*3aa0*/  MUFU.EX2 R47, R26 ;  /* 0x0000001a002f7308 */ /* 0x0002e20000000800 */
[----:B----4-:R-:W-:Y:S01]  /*3ab0*/  @!P5 FMUL R46, R46, R46 ;  /* 0x0000002e2e2ed220 */ /* 0x010fe20000400000 */
[----:B------:R-:W-:Y:S01]  /*3ac0*/  FSETP.GEU.AND P5, PT, R54, -126, PT ;  /* 0xc2fc00003600780b */ /* 0x000fe20003fae000 */
[----:B------:R-:W-:-:S05]  /*3ad0*/  @!P4 FMUL R50, R50, 0.5 ;  /* 0x3f0000003232c820 */ /* 0x000fca0000400000 */
[----:B------:R4:W5:Y:S01]  /*3ae0*/  MUFU.EX2 R42, R31 ;  /* 0x0000001f002a7308 */ /* 0x0009620000000800 */
[----:B--2---:R-:W-:Y:S01]  /*3af0*/  @!P6 FMUL R49, R49, R49 ;  /* 0x000000313131e220 */ /* 0x004fe20000400000 */
[----:B------:R-:W-:Y:S01]  /*3b00*/  FSETP.GEU.AND P6, PT, R27, -126, PT ;  /* 0xc2fc00001b00780b */ /* 0x000fe20003fce000 */
[----:B-1----:R-:W-:Y:S02]  /*3b10*/  FADD R26, R32, R21 ;  /* 0x00000015201a7221 */ /* 0x002fe40000000000 */
[----:B------:R-:W-:Y:S02]  /*3b20*/  FADD R11, R44, R49 ;  /* 0x000000312c0b7221 */ /* 0x000fe40000000000 */
[----:B------:R-:W-:Y:S01]  /*3b30*/  @!P5 FMUL R54, R54, 0.5 ;  /* 0x3f0000003636d820 */ /* 0x000fe20000400000 */
[----:B------:R-:W1:Y:S01]  /*3b40*/  MUFU.EX2 R51, R50 ;  /* 0x0000003200337308 */ /* 0x000e620000000800 */
[----:B---3--:R-:W-:Y:S01]  /*3b50*/  @!P3 FMUL R47, R47, R47 ;  /* 0x0000002f2f2fb220 */ /* 0x008fe20000400000 */
[----:B------:R-:W-:Y:S01]  /*3b60*/  FSETP.GEU.AND P3, PT, R55, -126, PT ;  /* 0xc2fc00003700780b */ /* 0x000fe20003f6e000 */
[----:B----4-:R-:W-:Y:S01]  /*3b70*/  FADD R31, R9, R22 ;  /* 0x00000016091f7221 */ /* 0x010fe20000000000 */
[----:B------:R-:W-:Y:S01]  /*3b80*/  FADD R22, R29, R14 ;  /* 0x0000000e1d167221 */ /* 0x000fe20000000000 */
[----:B------:R-:W-:Y:S01]  /*3b90*/  FADD R9, R24, R13 ;  /* 0x0000000d18097221 */ /* 0x000fe20000000000 */
[----:B------:R-:W-:Y:S01]  /*3ba0*/  F2FP.F16.F32.PACK_AB R24, R25, R24 ;  /* 0x000000181918723e */ /* 0x000fe200000000ff */
[----:B------:R-:W-:Y:S01]  /*3bb0*/  @!P6 FMUL R27, R27, 0.5 ;  /* 0x3f0000001b1be820 */ /* 0x000fe20000400000 */
[----:B------:R2:W3:Y:S01]  /*3bc0*/  MUFU.EX2 R53, R54 ;  /* 0x0000003600357308 */ /* 0x0004e20000000800 */
[----:B-----5:R-:W-:Y:S01]  /*3bd0*/  @!P2 FMUL R42, R42, R42 ;  /* 0x0000002a2a2aa220 */ /* 0x020fe20000400000 */
[----:B------:R-:W-:Y:S01]  /*3be0*/  FSETP.GEU.AND P2, PT, R0, -126, PT ;  /* 0xc2fc00000000780b */ /* 0x000fe20003f4e000 */
[----:B------:R-:W-:Y:S01]  /*3bf0*/  FADD R9, R9, R26 ;  /* 0x0000001a09097221 */ /* 0x000fe20000000000 */
[C---:B------:R-:W-:Y:S01]  /*3c00*/  FADD R26, R45.reuse, R46 ;  /* 0x0000002e2d1a7221 */ /* 0x040fe20000000000 */
[----:B------:R-:W-:-:S02]  /*3c10*/  F2FP.F16.F32.PACK_AB R25, R45, R44 ;  /* 0x0000002c2d19723e */ /* 0x000fc400000000ff */
[----:B------:R-:W-:Y:S01]  /*3c20*/  @!P3 FMUL R55, R55, 0.5 ;  /* 0x3f0000003737b820 */ /* 0x000fe20000400000 */
[----:B------:R4:W5:Y:S01]  /*3c30*/  MUFU.EX2 R40, R27 ;  /* 0x0000001b00287308 */ /* 0x0009620000000800 */
[----:B-1----:R-:W-:Y:S01]  /*3c40*/  @!P4 FMUL R51, R51, R51 ;  /* 0x000000333333c220 */ /* 0x002fe20000400000 */
[----:B------:R-:W-:Y:S01]  /*3c50*/  FSETP.GEU.AND P4, PT, R52, -126, PT ;  /* 0xc2fc00003400780b */ /* 0x000fe20003f8e000 */
[----:B--2---:R-:W-:Y:S01]  /*3c60*/  FADD R54, R35, R42 ;  /* 0x0000002a23367221 */ /* 0x004fe20000000000 */
[----:B------:R-:W-:Y:S01]  /*3c70*/  FADD R9, R9, R30 ;  /* 0x0000001e09097221 */ /* 0x000fe20000000000 */
[----:B------:R-:W-:Y:S01]  /*3c80*/  FADD R76, R48, R51 ;  /* 0x00000033304c7221 */ /* 0x000fe20000000000 */
[C---:B------:R-:W-:Y:S01]  /*3c90*/  F2FP.F16.F32.PACK_AB R30, R37.reuse, R36 ;  /* 0x00000024251e723e */ /* 0x040fe200000000ff */
[----:B------:R-:W-:Y:S01]  /*3ca0*/  @!P2 FMUL R0, R0, 0.5 ;  /* 0x3f0000000000a820 */ /* 0x000fe20000400000 */
[----:B------:R1:W2:Y:S01]  /*3cb0*/  MUFU.EX2 R50, R55 ;  /* 0x0000003700327308 */ /* 0x0002a20000000800 */
[----:B----4-:R-:W-:Y:S01]  /*3cc0*/  FADD R27, R37, R20 ;  /* 0x00000014251b7221 */ /* 0x010fe20000000000 */
[----:B---3--:R-:W-:Y:S01]  /*3cd0*/  @!P5 FMUL R53, R53, R53 ;  /* 0x000000353535d220 */ /* 0x008fe20000400000 */
[----:B------:R-:W-:Y:S01]  /*3ce0*/  FADD R11, R11, R76 ;  /* 0x0000004c0b0b7221 */ /* 0x000fe20000000000 */
[----:B------:R-:W-:Y:S01]  /*3cf0*/  F2FP.F16.F32.PACK_AB R36, R10, R21 ;  /* 0x000000150a24723e */ /* 0x000fe200000000ff */
[----:B------:R-:W-:Y:S01]  /*3d00*/  FADD R22, R22, R27 ;  /* 0x0000001b16167221 */ /* 0x000fe20000000000 */
[----:B------:R-:W-:Y:S01]  /*3d10*/  FADD R27, R34, R47 ;  /* 0x0000002f221b7221 */ /* 0x000fe20000000000 */
[----:B------:R-:W-:Y:S01]  /*3d20*/  @!P4 FMUL R52, R52, 0.5 ;  /* 0x3f0000003434c820 */ /* 0x000fe20000400000 */
[----:B------:R-:W3:Y:S01]  /*3d30*/  MUFU.EX2 R0, R0 ;  /* 0x0000000000007308 */ /* 0x000ee20000000800 */
[----:B-----5:R-:W-:Y:S01]  /*3d40*/  @!P6 FMUL R40, R40, R40 ;  /* 0x000000282828e220 */ /* 0x020fe20000400000 */
[----:B------:R-:W-:Y:S01]  /*3d50*/  FADD R78, R38, R53 ;  /* 0x00000035264e7221 */ /* 0x000fe20000000000 */
[----:B------:R-:W-:Y:S01]  /*3d60*/  FADD R22, R31, R22 ;  /* 0x000000161f167221 */ /* 0x000fe20000000000 */
[----:B------:R-:W-:Y:S01]  /*3d70*/  F2FP.F16.F32.PACK_AB R31, R43, R38 ;  /* 0x000000262b1f723e */ /* 0x000fe200000000ff */
[----:B-1----:R-:W-:Y:S01]  /*3d80*/  FADD R55, R39, R40 ;  /* 0x0000002827377221 */ /* 0x002fe20000000000 */
[----:B------:R-:W-:Y:S01]  /*3d90*/  FADD R78, R27, R78 ;  /* 0x0000004e1b4e7221 */ /* 0x000fe20000000000 */
[----:B------:R-:W-:Y:S01]  /*3da0*/  FADD R9, R9, R22 ;  /* 0x0000001609097221 */ /* 0x000fe20000000000 */
[----:B------:R-:W1:Y:S01]  /*3db0*/  MUFU.EX2 R52, R52 ;  /* 0x0000003400347308 */ /* 0x000e620000000800 */
[----:B--2---:R-:W-:Y:S01]  /*3dc0*/  @!P3 FMUL R50, R50, R50 ;  /* 0x000000323232b220 */ /* 0x004fe20000400000 */
[----:B------:R-:W-:Y:S01]  /*3dd0*/  FADD R26, R26, R55 ;  /* 0x000000371a1a7221 */ /* 0x000fe20000000000 */
[----:B------:R-:W-:Y:S01]  /*3de0*/  FADD R11, R11, R78 ;  /* 0x0000004e0b0b7221 */ /* 0x000fe20000000000 */
[----:B------:R-:W-:Y:S01]  /*3df0*/  SHF.L.U32 R22, R77, 0x1f, RZ ;  /* 0x0000001f4d167819 */ /* 0x000fe200000006ff */
[----:B------:R-:W-:Y:S01]  /*3e00*/  FADD R75, R43, R50 ;  /* 0x000000322b4b7221 */ /* 0x000fe20000000000 */
[----:B------:R-:W-:-:S02]  /*3e10*/  F2FP.F16.F32.PACK_AB R27, R35, R34 ;  /* 0x00000022231b723e */ /* 0x000fc400000000ff */
[----:B------:R-:W-:Y:S01]  /*3e20*/  F2FP.F16.F32.PACK_AB R34, R14, R15 ;  /* 0x0000000f0e22723e */ /* 0x000fe200000000ff */
[----:B------:R-:W-:Y:S01]  /*3e30*/  FADD R75, R54, R75 ;  /* 0x0000004b364b7221 */ /* 0x000fe20000000000 */
[----:B---3--:R-:W-:Y:S01]  /*3e40*/  @!P2 FMUL R0, R0, R0 ;  /* 0x000000000000a220 */ /* 0x008fe20000400000 */
[----:B------:R2:W3:Y:S01]  /*3e50*/  SYNCS.PHASECHK.TRANS64.TRYWAIT P2, [UR6+0x9400], R22 ;  /* 0x00940016ff0075a7 */ /* 0x0004e20008040146 */
[----:B------:R-:W-:Y:S01]  /*3e60*/  F2FP.F16.F32.PACK_AB R35, R42, R47 ;  /* 0x0000002f2a23723e */ /* 0x000fe200000000ff */
[----:B------:R-:W-:Y:S01]  /*3e70*/  FADD R26, R26, R75 ;  /* 0x0000004b1a1a7221 */ /* 0x000fe20000000000 */
[----:B------:R-:W-:Y:S01]  /*3e80*/  FFMA R3, R0, R3, R9 ;  /* 0x0000000300037223 */ /* 0x000fe20000000009 */
[-C--:B------:R-:W-:Y:S01]  /*3e90*/  FMUL R56, R56, R0.reuse ;  /* 0x0000000038387220 */ /* 0x080fe20000400000 */
[----:B------:R-:W-:Y:S01]  /*3ea0*/  FMUL R57, R57, R0 ;  /* 0x0000000039397220 */ /* 0x000fe20000400000 */
[----:B------:R-:W-:Y:S01]  /*3eb0*/  FADD R11, R11, R26 ;  /* 0x0000001a0b0b7221 */ /* 0x000fe20000000000 */
[----:B-1----:R-:W-:Y:S01]  /*3ec0*/  @!P4 FMUL R52, R52, R52 ;  /* 0x000000343434c220 */ /* 0x002fe20000400000 */
[----:B------:R-:W-:Y:S01]  /*3ed0*/  F2FP.F16.F32.PACK_AB R26, R29, R28 ;  /* 0x0000001c1d1a723e */ /* 0x000fe200000000ff */
[----:B------:R-:W-:Y:S01]  /*3ee0*/  FMUL R60, R60, R0 ;  /* 0x000000003c3c7220 */ /* 0x000fe20000400000 */
[----:B------:R-:W-:Y:S01]  /*3ef0*/  F2FP.F16.F32.PACK_AB R28, R33, R32 ;  /* 0x00000020211c723e */ /* 0x000fe200000000ff */
[----:B------:R-:W-:Y:S01]  /*3f00*/  FFMA R5, R52, R5, R11 ;  /* 0x0000000534057223 */ /* 0x000fe2000000000b */
[-C--:B------:R-:W-:Y:S01]  /*3f10*/  FMUL R61, R61, R0.reuse ;  /* 0x000000003d3d7220 */ /* 0x080fe20000400000 */
[-C--:B------:R-:W-:Y:S01]  /*3f20*/  FMUL R64, R64, R0.reuse ;  /* 0x0000000040407220 */ /* 0x080fe20000400000 */
[-C--:B------:R-:W-:Y:S01]  /*3f30*/  FMUL R65, R65, R0.reuse ;  /* 0x0000000041417220 */ /* 0x080fe20000400000 */
[-C--:B------:R-:W-:Y:S01]  /*3f40*/  FMUL R68, R68, R0.reuse ;  /* 0x0000000044447220 */ /* 0x080fe20000400000 */
[----:B------:R-:W-:Y:S01]  /*3f50*/  FMUL R69, R69, R0 ;  /* 0x0000000045457220 */ /* 0x000fe20000400000 */
[-C--:B------:R-:W-:Y:S01]  /*3f60*/  FMUL R58, R58, R52.reuse ;  /* 0x000000343a3a7220 */ /* 0x080fe20000400000 */
[-C--:B------:R-:W-:Y:S01]  /*3f70*/  FMUL R59, R59, R52.reuse ;  /* 0x000000343b3b7220 */ /* 0x080fe20000400000 */
[-C--:B------:R-:W-:Y:S01]  /*3f80*/  FMUL R62, R62, R52.reuse ;  /* 0x000000343e3e7220 */ /* 0x080fe20000400000 */
[-C--:B------:R-:W-:Y:S01]  /*3f90*/  FMUL R63, R63, R52.reuse ;  /* 0x000000343f3f7220 */ /* 0x080fe20000400000 */
[-C--:B------:R-:W-:Y:S01]  /*3fa0*/  FMUL R66, R66, R52.reuse ;  /* 0x0000003442427220 */ /* 0x080fe20000400000 */
[-C--:B------:R-:W-:Y:S01]  /*3fb0*/  FMUL R67, R67, R52.reuse ;  /* 0x0000003443437220 */ /* 0x080fe20000400000 */
[-C--:B------:R-:W-:Y:S01]  /*3fc0*/  FMUL R70, R70, R52.reuse ;  /* 0x0000003446467220 */ /* 0x080fe20000400000 */
[----:B------:R-:W-:Y:S01]  /*3fd0*/  FMUL R71, R71, R52 ;  /* 0x0000003447477220 */ /* 0x000fe20000400000 */
[----:B------:R-:W-:-:S02]  /*3fe0*/  F2FP.F16.F32.PACK_AB R29, R39, R48 ;  /* 0x00000030271d723e */ /* 0x000fc400000000ff */
[----:B------:R-:W-:Y:S02]  /*3ff0*/  F2FP.F16.F32.PACK_AB R32, R12, R13 ;  /* 0x0000000d0c20723e */ /* 0x000fe400000000ff */
[----:B------:R-:W-:Y:S02]  /*4000*/  F2FP.F16.F32.PACK_AB R33, R46, R49 ;  /* 0x000000312e21723e */ /* 0x000fe400000000ff */
[----:B------:R-:W-:Y:S02]  /*4010*/  F2FP.F16.F32.PACK_AB R37, R40, R51 ;  /* 0x000000332825723e */ /* 0x000fe400000000ff */
[----:B------:R-:W-:Y:S01]  /*4020*/  F2FP.F16.F32.PACK_AB R38, R20, R41 ;  /* 0x000000291426723e */ /* 0x000fe200000000ff */
[----:B--2---:R-:W-:Y:S06]  /*4030*/  @!P0 BRA `(.L_x_29) ;  /* 0x0000000000048947 */ /* 0x004fec0003800000 */
[----:B------:R-:W-:Y:S01]  /*4040*/  BPT.TRAP 0x1 ;  /* 0x000000040000795c */ /* 0x000fe20000300000 */
.L_x_29:
[----:B---3--:R-:W-:Y:S05]  /*4050*/  @P2 BRA `(.L_x_30) ;  /* 0x0000000000082947 */ /* 0x008fea0003800000 */
[----:B------:R-:W1:Y:S02]  /*4060*/  SYNCS.PHASECHK.TRANS64.TRYWAIT P2, [UR6+0x9400], R22 ;  /* 0x00940016ff0075a7 */ /* 0x000e640008040146 */
[----:B-1----:R-:W-:Y:S05]  /*4070*/  @!P2 BRA `(.L_x_31) ;  /* 0x0000004c0008a947 */ /* 0x002fea0003800000 */
.L_x_30:
[----:B------:R-:W-:Y:S01]  /*4080*/  ULEA UR10, UR39, UR45, 0x8 ;  /* 0x0000002d270a7291 */ /* 0x000fe2000f8e403f */
[----:B------:R-:W-:Y:S01]  /*4090*/  WARPGROUP.ARRIVE ;  /* 0x00000000000079c5 */ /* 0x000fe20000000000 */
[----:B------:R-:W-:Y:S01]  /*40a0*/  UMOV UR7, 0x80000020 ;  /* 0x8000002000077882 */ /* 0x000fe20000000000 */
[----:B------:R-:W-:-:S04]  /*40b0*/  F2FP.F16.F32.PACK_AB R39, R50, R53 ;  /* 0x000000353227723e */ /* 0x000fc800000000ff */
[----:B------:R-:W-:Y:S02]  /*40c0*/  UMOV UR6, UR10 ;  /* 0x0000000a00067c82 */ /* 0x000fe40008000000 */
        /* <DEDUP_REMOVED lines=19> */
.L_x_32:
[----:B------:R-:W-:-:S04]  /*4200*/  ULEA UR6, UR13, UR44, 0x3 ;  /* 0x0000002c0d067291 */ /* 0x000fc8000f8e183f */
[----:B------:R-:W-:-:S04]  /*4210*/  UIADD3 UR6, UR6, 0x9428, URZ ;  /* 0x0000942806067890 */ /* 0x000fc8000fffe03f */
[----:B------:R-:W-:-:S09]  /*4220*/  UPRMT UR6, URZ, 0x654, UR6 ;  /* 0x000006543f067896 */ /* 0x000fd20008000006 */
[----:B------:R-:W-:Y:S01]  /*4230*/  SYNCS.ARRIVE.TRANS64.RED.A1T0 RZ, [UR6], RZ ;  /* 0x000000ffffff79a7 */ /* 0x000fe20008100406 */
[----:B------:R-:W-:Y:S05]  /*4240*/  @P1 BRA `(.L_x_33) ;  /* 0x0000000000041947 */ /* 0x000fea0003800000 */
[----:B------:R-:W-:Y:S01]  /*4250*/  BPT.TRAP 0x1 ;  /* 0x000000040000795c */ /* 0x000fe20000300000 */
.L_x_33:
[----:B------:R-:W-:-:S04]  /*4260*/  UIADD3 UR13, UR13, 0x1, URZ ;  /* 0x000000010d0d7890 */ /* 0x000fc8000fffe03f */
[----:B------:R-:W-:-:S04]  /*4270*/  UISETP.NE.AND UP0, UPT, UR13, 0x5, UPT ;  /* 0x000000050d00788c */ /* 0x000fc8000bf05270 */
[----:B------:R-:W-:Y:S01]  /*4280*/  USEL UR13, UR13, URZ, UP0 ;  /* 0x0000003f0d0d7287 */ /* 0x000fe20008000000 */
[----:B------:R-:W-:Y:S11]  /*4290*/  @!P0 BRA `(.L_x_34) ;  /* 0x0000000000048947 */ /* 0x000ff60003800000 */
[----:B------:R-:W-:Y:S01]  /*42a0*/  BPT.TRAP 0x1 ;  /* 0x000000040000795c */ /* 0x000fe20000300000 */
.L_x_34:
[----:B------:R-:W-:-:S04]  /*42b0*/  ULEA UR6, UR13, UR44, 0x3 ;  /* 0x0000002c0d067291 */ /* 0x000fc8000f8e183f */
[----:B------:R-:W-:-:S04]  /*42c0*/  UIADD3 UR6, UR6, 0x9428, URZ ;  /* 0x0000942806067890 */ /* 0x000fc8000fffe03f */
[----:B------:R-:W-:-:S09]  /*42d0*/  UPRMT UR6, URZ, 0x654, UR6 ;  /* 0x000006543f067896 */ /* 0x000fd20008000006 */
[----:B------:R-:W-:Y:S01]  /*42e0*/  SYNCS.ARRIVE.TRANS64.RED.A1T0 RZ, [UR6], RZ ;  /* 0x000000ffffff79a7 */ /* 0x000fe20008100406 */
[----:B------:R-:W-:Y:S05]  /*42f0*/  @P1 BRA `(.L_x_35) ;  /* 0x0000000000041947 */ /* 0x000fea0003800000 */
[----:B------:R-:W-:Y:S01]  /*4300*/  BPT.TRAP 0x1 ;  /* 0x000000040000795c */ /* 0x000fe20000300000 */
.L_x_35:
[----:B------:R-:W-:Y:S01]  /*4310*/  UIADD3 UR39, UR39, 0x1, URZ ;  /* 0x0000000127277890 */ /* 0x000fe2000fffe03f */
[C---:B------:R-:W-:Y:S01]  /*4320*/  ISETP.GT.AND P2, PT, R8.reuse, 0x1, PT ;  /* 0x000000010800780c */ /* 0x040fe20003f44270 */
[----:B------:R-:W-:Y:S01]  /*4330*/  UIADD3 UR13, UR13, 0x1, URZ ;  /* 0x000000010d0d7890 */ /* 0x000fe2000fffe03f */
[----:B------:R-:W-:Y:S01]  /*4340*/  IADD3 R7, R7, 0x40, RZ ;  /* 0x0000004007077810 */ /* 0x000fe20007ffe0ff */
[----:B------:R-:W-:Y:S01]  /*4350*/  UISETP.NE.AND UP1, UPT, UR39, 0x5, UPT ;  /* 0x000000052700788c */ /* 0x000fe2000bf25270 */
[----:B------:R-:W-:Y:S01]  /*4360*/  VIADD R0, R8, 0xffffffff ;  /* 0xffffffff08007836 */ /* 0x000fe20000000000 */
[----:B------:R-:W-:Y:S01]  /*4370*/  UISETP.NE.AND UP0, UPT, UR13, 0x5, UPT ;  /* 0x000000050d00788c */ /* 0x000fe2000bf05270 */
[----:B-1----:R-:W-:Y:S01]  /*4380*/  IMAD.MOV.U32 R9, RZ, RZ, R4 ;  /* 0x000000ffff097224 */ /* 0x002fe200078e0004 */
[----:B------:R-:W-:Y:S01]  /*4390*/  USEL UR6, URZ, 0x1, UP1 ;  /* 0x000000013f067887 */ /* 0x000fe20008800000 */
[----:B------:R-:W-:Y:S01]  /*43a0*/  IMAD.MOV.U32 R11, RZ, RZ, R6 ;  /* 0x000000ffff0b7224 */ /* 0x000fe200078e0006 */
[----:B------:R-:W-:-:S02]  /*43b0*/  USEL UR13, UR13, URZ, UP0 ;  /* 0x0000003f0d0d7287 */ /* 0x000fc40008000000 */
[----:B------:R-:W-:Y:S02]  /*43c0*/  USEL UR39, UR39, URZ, UP1 ;  /* 0x0000003f27277287 */ /* 0x000fe40008800000 */
[----:B------:R-:W-:Y:S01]  /*43d0*/  LOP3.LUT R22, R77, UR6, RZ, 0x3c, !PT ;  /* 0x000000064d167c12 */ /* 0x000fe2000f8e3cff */
[----:B------:R-:W-:Y:S09]  /*43e0*/  @P2 BRA `(.L_x_36) ;  /* 0xffffffe800402947 */ /* 0x000ff2000383ffff */
.L_x_25:
[----:B------:R-:W-:-:S13]  /*43f0*/  ISETP.GE.AND P2, PT, R8, RZ, PT ;  /* 0x000000ff0800720c */ /* 0x000fda0003f46270 */
[----:B------:R-:W-:Y:S05]  /*4400*/  @!P2 BRA `(.L_x_37) ;  /* 0x0000001c0010a947 */ /* 0x000fea0003800000 */
[----:B------:R-:W-:Y:S01]  /*4410*/  VIADD R0, R8, 0x1 ;  /* 0x0000000108007836 */ /* 0x000fe20000000000 */
[----:B------:R-:W-:Y:S01]  /*4420*/  ULDC UR14, c[0x0][0x604] ;  /* 0x00018100000e7ab9 */ /* 0x000fe20000000800 */
[----:B------:R-:W-:Y:S02]  /*4430*/  IMAD.MOV.U32 R8, RZ, RZ, R4 ;  /* 0x000000ffff087224 */ /* 0x000fe400078e0004 */
[----:B------:R-:W-:-:S07]  /*4440*/  IMAD.MOV.U32 R9, RZ, RZ, R6 ;  /* 0x000000ffff097224 */ /* 0x000fce00078e0006 */
.L_x_48:
[----:B------:R-:W-:Y:S05]  /*4450*/  @!P0 BRA `(.L_x_38) ;  /* 0x0000000000048947 */ /* 0x000fea0003800000 */
[----:B------:R-:W-:Y:S01]  /*4460*/  BPT.TRAP 0x1 ;  /* 0x000000040000795c */ /* 0x000fe20000300000 */
.L_x_38:
[----:B------:R-:W-:Y:S01]  /*4470*/  ULEA UR6, UR39, UR44, 0x3 ;  /* 0x0000002c27067291 */ /* 0x000fe2000f8e183f */
[----:B------:R-:W-:-:S08]  /*4480*/  SHF.L.U32 R4, R22, 0x1f, RZ ;  /* 0x0000001f16047819 */ /* 0x000fd000000006ff */
[----:B------:R-:W1:Y:S02]  /*4490*/  SYNCS.PHASECHK.TRANS64.TRYWAIT P2, [UR6+0x9400], R4 ;  /* 0x00940004ff0075a7 */ /* 0x000e640008040146 */
[----:B-1----:R-:W-:Y:S05]  /*44a0*/  @!P2 BRA `(.L_x_39) ;  /* 0x000000480014a947 */ /* 0x002fea0003800000 */
.L_x_125:
        /* <DEDUP_REMOVED lines=17> */
.L_x_40:
[----:B------:R-:W-:Y:S01]  /*45c0*/  IMAD R83, R73, 0x40, R16 ;  /* 0x0000004049537824 */ /* 0x000fe200078e0210 */
[C---:B------:R-:W-:Y:S01]  /*45d0*/  IADD3 R10, R7.reuse, 0x9, RZ ;  /* 0x00000009070a7810 */ /* 0x040fe20007ffe0ff */
[C---:B-1----:R-:W-:Y:S01]  /*45e0*/  VIADD R4, R7.reuse, 0x1 ;  /* 0x0000000107047836 */ /* 0x042fe20000000000 */
[----:B------:R-:W-:Y:S01]  /*45f0*/  ULEA UR6, UR39, UR44, 0x3 ;  /* 0x0000002c27067291 */ /* 0x000fe2000f8e183f */
[----:B------:R-:W-:Y:S01]  /*4600*/  VIADD R6, R7, 0x8 ;  /* 0x0000000807067836 */ /* 0x000fe20000000000 */
[----:B------:R-:W-:Y:S01]  /*4610*/  ISETP.GE.AND P2, PT, R83, R7, PT ;  /* 0x000000075300720c */ /* 0x000fe20003f46270 */
[----:B------:R-:W-:Y:S01]  /*4620*/  VIADD R12, R7, 0x10 ;  /* 0x00000010070c7836 */ /* 0x000fe20000000000 */
[----:B------:R-:W-:Y:S01]  /*4630*/  ISETP.GE.AND P3, PT, R83, R4, PT ;  /* 0x000000045300720c */ /* 0x000fe20003f66270 */
[----:B------:R-:W-:Y:S01]  /*4640*/  VIADD R13, R7, 0x11 ;  /* 0x00000011070d7836 */ /* 0x000fe20000000000 */
[----:B------:R-:W-:Y:S01]  /*4650*/  FSEL R11, R24, -INF , P2 ;  /* 0xff800000180b7808 */ /* 0x000fe20001000000 */
[C---:B------:R-:W-:Y:S01]  /*4660*/  VIADD R85, R83.reuse, 0x8 ;  /* 0x0000000853557836 */ /* 0x040fe20000000000 */
[----:B------:R-:W-:-:S02]  /*4670*/  ISETP.GE.AND P2, PT, R83, R6, PT ;  /* 0x000000065300720c */ /* 0x000fc40003f46270 */
[----:B------:R-:W-:Y:S02]  /*4680*/  FSEL R25, R25, -INF , P3 ;  /* 0xff80000019197808 */ /* 0x000fe40001800000 */
[----:B------:R-:W-:Y:S02]  /*4690*/  FMNMX R14, R11, R8, !PT ;  /* 0x000000080b0e7209 */ /* 0x000fe40007800000 */
[----:B------:R-:W-:Y:S02]  /*46a0*/  ISETP.GE.AND P3, PT, R83, R10, PT ;  /* 0x0000000a5300720c */ /* 0x000fe40003f66270 */
[----:B------:R-:W-:Y:S02]  /*46b0*/  FSEL R28, R28, -INF , P2 ;  /* 0xff8000001c1c7808 */ /* 0x000fe40001000000 */
[----:B------:R-:W-:Y:S01]  /*46c0*/  FMNMX R15, R25, R14, !PT ;  /* 0x0000000e190f7209 */ /* 0x000fe20007800000 */
[----:B------:R-:W-:Y:S01]  /*46d0*/  VIADD R14, R7, 0x18 ;  /* 0x00000018070e7836 */ /* 0x000fe20000000000 */
[----:B------:R-:W-:-:S02]  /*46e0*/  ISETP.GE.AND P2, PT, R83, R12, PT ;  /* 0x0000000c5300720c */ /* 0x000fc40003f46270 */
[----:B------:R-:W-:Y:S02]  /*46f0*/  FSEL R29, R29, -INF , P3 ;  /* 0xff8000001d1d7808 */ /* 0x000fe40001800000 */
[----:B------:R-:W-:Y:S01]  /*4700*/  FMNMX R20, R28, R15, !PT ;  /* 0x0000000f1c147209 */ /* 0x000fe20007800000 */
[----:B------:R-:W-:Y:S01]  /*4710*/  VIADD R15, R7, 0x19 ;  /* 0x00000019070f7836 */ /* 0x000fe20000000000 */
        /* <DEDUP_REMOVED lines=22> */
[----:B------:R-:W-:Y:S02]  /*4880*/  FMNMX R78, R40, R77, !PT ;  /* 0x0000004d284e7209 */ /* 0x000fe40007800000 */
[----:B------:R-:W-:Y:S02]  /*4890*/  ISETP.GE.AND P3, PT, R83, R75, PT ;  /* 0x0000004b5300720c */ /* 0x000fe40003f66270 */
[----:B------:R-:W-:Y:S02]  /*48a0*/  FSEL R44, R44, -INF , P2 ;  /* 0xff8000002c2c7808 */ /* 0x000fe40001000000 */
[----:B------:R-:W-:Y:S01]  /*48b0*/  FMNMX R79, R41, R78, !PT ;  /* 0x0000004e294f7209 */ /* 0x000fe20007800000 */
[C---:B------:R-:W-:Y:S01]  /*48c0*/  VIADD R78, R7.reuse, 0x38 ;  /* 0x00000038074e7836 */ /* 0x040fe20000000000 */
[----:B------:R-:W-:-:S02]  /*48d0*/  IADD3 R77, R7, 0x31, RZ ;  /* 0x00000031074d7810 */ /* 0x000fc40007ffe0ff */
[----:B------:R-:W-:Y:S02]  /*48e0*/  ISETP.GE.AND P2, PT, R83, R76, PT ;  /* 0x0000004c5300720c */ /* 0x000fe40003f46270 */
[----:B------:R-:W-:Y:S02]  /*48f0*/  FSEL R45, R45, -INF , P3 ;  /* 0xff8000002d2d7808 */ /* 0x000fe40001800000 */
[----:B------:R-:W-:Y:S01]  /*4900*/  FMNMX R80, R44, R79, !PT ;  /* 0x0000004f2c507209 */ /* 0x000fe20007800000 */
[----:B------:R-:W-:Y:S01]  /*4910*/  VIADD R79, R7, 0x39 ;  /* 0x00000039074f7836 */ /* 0x000fe20000000000 */
[----:B------:R-:W-:Y:S02]  /*4920*/  ISETP.GE.AND P3, PT, R83, R77, PT ;  /* 0x0000004d5300720c */ /* 0x000fe40003f66270 */
[----:B------:R-:W-:Y:S02]  /*4930*/  FSEL R48, R48, -INF , P2 ;  /* 0xff80000030307808 */ /* 0x000fe40001000000 */
[----:B------:R-:W-:-:S02]  /*4940*/  FMNMX R81, R45, R80, !PT ;  /* 0x000000502d517209 */ /* 0x000fc40007800000 */
[----:B------:R-:W-:Y:S02]  /*4950*/  ISETP.GE.AND P2, PT, R83, R78, PT ;  /* 0x0000004e5300720c */ /* 0x000fe40003f46270 */
[----:B------:R-:W-:Y:S02]  /*4960*/  FSEL R49, R49, -INF , P3 ;  /* 0xff80000031317808 */ /* 0x000fe40001800000 */
[----:B------:R-:W-:Y:S02]  /*4970*/  FMNMX R80, R48, R81, !PT ;  /* 0x0000005130507209 */ /* 0x000fe40007800000 */
[----:B------:R-:W-:Y:S02]  /*4980*/  ISETP.GE.AND P3, PT, R83, R79, PT ;  /* 0x0000004f5300720c */ /* 0x000fe40003f66270 */
[----:B------:R-:W-:Y:S02]  /*4990*/  FSEL R52, R52, -INF , P2 ;  /* 0xff80000034347808 */ /* 0x000fe40001000000 */
[----:B------:R-:W-:-:S02]  /*49a0*/  FMNMX R81, R49, R80, !PT ;  /* 0x0000005031517209 */ /* 0x000fc40007800000 */
[----:B------:R-:W-:Y:S02]  /*49b0*/  FSEL R53, R53, -INF , P3 ;  /* 0xff80000035357808 */ /* 0x000fe40001800000 */
[----:B------:R-:W-:Y:S02]  /*49c0*/  FMNMX R80, R52, R81, !PT ;  /* 0x0000005134507209 */ /* 0x000fe40007800000 */
[----:B------:R-:W-:Y:S02]  /*49d0*/  ISETP.GE.AND P2, PT, R85, R7, PT ;  /* 0x000000075500720c */ /* 0x000fe40003f46270 */
[----:B------:R-:W-:Y:S02]  /*49e0*/  FMNMX R80, R53, R80, !PT ;  /* 0x0000005035507209 */ /* 0x000fe40007800000 */
[C---:B------:R-:W-:Y:S02]  /*49f0*/  ISETP.GE.AND P3, PT, R85.reuse, R4, PT ;  /* 0x000000045500720c */ /* 0x040fe40003f66270 */
[----:B------:R-:W-:Y:S01]  /*4a00*/  FSEL R26, R26, -INF , P2 ;  /* 0xff8000001a1a7808 */ /* 0x000fe20001000000 */
[----:B------:R-:W1:Y:S01]  /*4a10*/  SHFL.BFLY PT, R81, R80, 0x1, 0x1f ;  /* 0x0c201f0050517f89 */ /* 0x000e6200000e0000 */
[----:B------:R-:W-:-:S02]  /*4a20*/  ISETP.GE.AND P2, PT, R85, R6, PT ;  /* 0x000000065500720c */ /* 0x000fc40003f46270 */
[----:B------:R-:W-:Y:S02]  /*4a30*/  FSEL R27, R27, -INF , P3 ;  /* 0xff8000001b1b7808 */ /* 0x000fe40001800000 */
[----:B------:R-:W-:Y:S02]  /*4a40*/  FMNMX R4, R26, R9, !PT ;  /* 0x000000091a047209 */ /* 0x000fe40007800000 */
[----:B------:R-:W-:Y:S02]  /*4a50*/  ISETP.GE.AND P3, PT, R85, R10, PT ;  /* 0x0000000a5500720c */ /* 0x000fe40003f66270 */
[----:B------:R-:W-:Y:S02]  /*4a60*/  FSEL R30, R30, -INF , P2 ;  /* 0xff8000001e1e7808 */ /* 0x000fe40001000000 */
[----:B------:R-:W-:Y:S02]  /*4a70*/  FMNMX R83, R27, R4, !PT ;  /* 0x000000041b537209 */ /* 0x000fe40007800000 */
[----:B------:R-:W-:-:S02]  /*4a80*/  FSEL R31, R31, -INF , P3 ;  /* 0xff8000001f1f7808 */ /* 0x000fc40001800000 */
[----:B------:R-:W-:Y:S02]  /*4a90*/  FMNMX R4, R30, R83, !PT ;  /* 0x000000531e047209 */ /* 0x000fe40007800000 */
[C---:B------:R-:W-:Y:S02]  /*4aa0*/  ISETP.GE.AND P4, PT, R85.reuse, R13, PT ;  /* 0x0000000d5500720c */ /* 0x040fe40003f86270 */
[----:B------:R-:W-:Y:S02]  /*4ab0*/  ISETP.GE.AND P2, PT, R85, R12, PT ;  /* 0x0000000c5500720c */ /* 0x000fe40003f46270 */
[----:B------:R-:W-:Y:S02]  /*4ac0*/  FMNMX R13, R31, R4, !PT ;  /* 0x000000041f0d7209 */ /* 0x000fe40007800000 */
[----:B------:R-:W-:Y:S02]  /*4ad0*/  FSEL R34, R34, -INF , P2 ;  /* 0xff80000022227808 */ /* 0x000fe40001000000 */
[----:B-1----:R-:W-:-:S02]  /*4ae0*/  FMNMX R81, R80, R81, !PT ;  /* 0x0000005150517209 */ /* 0x002fc40007800000 */
[----:B------:R-:W-:Y:S02]  /*4af0*/  ISETP.GE.AND P3, PT, R85, R14, PT ;  /* 0x0000000e5500720c */ /* 0x000fe40003f66270 */
[----:B------:R-:W-:Y:S01]  /*4b00*/  FSEL R35, R35, -INF , P4 ;  /* 0xff80000023237808 */ /* 0x000fe20002000000 */
[----:B------:R-:W1:Y:S01]  /*4b10*/  SHFL.BFLY PT, R82, R81, 0x2, 0x1f ;  /* 0x0c401f0051527f89 */ /* 0x000e6200000e0000 */
[----:B------:R-:W-:Y:S02]  /*4b20*/  FMNMX R6, R34, R13, !PT ;  /* 0x0000000d22067209 */ /* 0x000fe40007800000 */
[----:B------:R-:W-:Y:S02]  /*4b30*/  ISETP.GE.AND P2, PT, R85, R15, PT ;  /* 0x0000000f5500720c */ /* 0x000fe40003f46270 */
[----:B------:R-:W-:Y:S02]  /*4b40*/  FSEL R38, R38, -INF , P3 ;  /* 0xff80000026267808 */ /* 0x000fe40001800000 */
[----:B------:R-:W-:-:S02]  /*4b50*/  FMNMX R15, R35, R6, !PT ;  /* 0x00000006230f7209 */ /* 0x000fc40007800000 */
[----:B------:R-:W-:Y:S02]  /*4b60*/  ISETP.GE.AND P4, PT, R85, R20, PT ;  /* 0x000000145500720c */ /* 0x000fe40003f86270 */
[----:B------:R-:W-:Y:S02]  /*4b70*/  FSEL R39, R39, -INF , P2 ;  /* 0xff80000027277808 */ /* 0x000fe40001000000 */
[----:B------:R-:W-:Y:S02]  /*4b80*/  FMNMX R6, R38, R15, !PT ;  /* 0x0000000f26067209 */ /* 0x000fe40007800000 */
[C---:B------:R-:W-:Y:S02]  /*4b90*/  ISETP.GE.AND P2, PT, R85.reuse, R75, PT ;  /* 0x0000004b5500720c */ /* 0x040fe40003f46270 */
[----:B------:R-:W-:Y:S02]  /*4ba0*/  ISETP.GE.AND P3, PT, R85, R21, PT ;  /* 0x000000155500720c */ /* 0x000fe40003f66270 */
[----:B------:R-:W-:-:S02]  /*4bb0*/  FSEL R42, R42, -INF , P4 ;  /* 0xff8000002a2a7808 */ /* 0x000fc40002000000 */
[----:B------:R-:W-:Y:S02]  /*4bc0*/  FMNMX R15, R39, R6, !PT ;  /* 0x00000006270f7209 */ /* 0x000fe40007800000 */
[----:B------:R-:W-:Y:S02]  /*4bd0*/  FSEL R47, R47, -INF , P2 ;  /* 0xff8000002f2f7808 */ /* 0x000fe40001000000 */
[----:B-1----:R-:W-:Y:S02]  /*4be0*/  FMNMX R4, R81, R82, !PT ;  /* 0x0000005251047209 */ /* 0x002fe40007800000 */
[----:B------:R-:W-:Y:S02]  /*4bf0*/  FSEL R43, R43, -INF , P3 ;  /* 0xff8000002b2b7808 */ /* 0x000fe40001800000 */
[----:B------:R-:W-:Y:S02]  /*4c00*/  FSETP.NEU.AND P5, PT, R4, -INF , PT ;  /* 0xff8000000400780b */ /* 0x000fe40003fad000 */
[----:B------:R-:W-:-:S02]  /*4c10*/  FMNMX R6, R42, R15, !PT ;  /* 0x0000000f2a067209 */ /* 0x000fc40007800000 */
[----:B------:R-:W-:Y:S02]  /*4c20*/  FSEL R13, R4, RZ, P5 ;  /* 0x000000ff040d7208 */ /* 0x000fe40002800000 */
[----:B------:R-:W-:Y:S02]  /*4c30*/  ISETP.GE.AND P5, PT, R85, R24, PT ;  /* 0x000000185500720c */ /* 0x000fe40003fa6270 */
[----:B------:R-:W-:Y:S01]  /*4c40*/  FMNMX R15, R43, R6, !PT ;  /* 0x000000062b0f7209 */ /* 0x000fe20007800000 */
[C---:B------:R-:W-:Y:S01]  /*4c50*/  FMUL R10, R13.reuse, UR14 ;  /* 0x0000000e0d0a7c20 */ /* 0x040fe20008400000 */
[----:B------:R-:W-:Y:S01]  /*4c60*/  FSEL R46, R46, -INF , P5 ;  /* 0xff8000002e2e7808 */ /* 0x000fe20002800000 */
[----:B------:R-:W-:Y:S01]  /*4c70*/  FADD R13, -R13, R8 ;  /* 0x000000080d0d7221 */ /* 0x000fe20000000100 */
[----:B------:R-:W-:Y:S01]  /*4c80*/  ISETP.GE.AND P4, PT, R85, R76, PT ;  /* 0x0000004c5500720c */ /* 0x000fe20003f86270 */
[--C-:B------:R-:W-:Y:S01]  /*4c90*/  FFMA R25, R25, UR14, -R10.reuse ;  /* 0x0000000e19197c23 */ /* 0x100fe2000800080a */
[--C-:B------:R-:W-:Y:S01]  /*4ca0*/  FFMA R11, R11, UR14, -R10.reuse ;  /* 0x0000000e0b0b7c23 */ /* 0x100fe2000800080a */
[----:B------:R-:W-:Y:S01]  /*4cb0*/  FMNMX R6, R46, R15, !PT ;  /* 0x0000000f2e067209 */ /* 0x000fe20007800000 */
[--C-:B------:R-:W-:Y:S01]  /*4cc0*/  FFMA R28, R28, UR14, -R10.reuse ;  /* 0x0000000e1c1c7c23 */ /* 0x100fe2000800080a */
[----:B------:R-:W-:Y:S01]  /*4cd0*/  ISETP.GE.AND P3, PT, R85, R77, PT ;  /* 0x0000004d5500720c */ /* 0x000fe20003f66270 */
[--C-:B------:R-:W-:Y:S01]  /*4ce0*/  FFMA R29, R29, UR14, -R10.reuse ;  /* 0x0000000e1d1d7c23 */ /* 0x100fe2000800080a */
[----:B------:R-:W-:Y:S01]  /*4cf0*/  FSETP.GEU.AND P2, PT, R25, -126, PT ;  /* 0xc2fc00001900780b */ /* 0x000fe20003f4e000 */
[--C-:B------:R-:W-:Y:S01]  /*4d00*/  FFMA R32, R32, UR14, -R10.reuse ;  /* 0x0000000e20207c23 */ /* 0x100fe2000800080a */
[----:B------:R-:W-:Y:S01]  /*4d10*/  FSETP.GEU.AND P6, PT, R11, -126, PT ;  /* 0xc2fc00000b00780b */ /* 0x000fe20003fce000 */
[--C-:B------:R-:W-:Y:S01]  /*4d20*/  FFMA R33, R33, UR14, -R10.reuse ;  /* 0x0000000e21217c23 */ /* 0x100fe2000800080a */
[----:B------:R-:W-:Y:S01]  /*4d30*/  FSEL R50, R50, -INF , P4 ;  /* 0xff80000032327808 */ /* 0x000fe20002000000 */
[--C-:B------:R-:W-:Y:S01]  /*4d40*/  FFMA R36, R36, UR14, -R10.reuse ;  /* 0x0000000e24247c23 */ /* 0x100fe2000800080a */
[----:B------:R-:W-:Y:S01]  /*4d50*/  ISETP.GE.AND P4, PT, R85, R79, PT ;  /* 0x0000004f5500720c */ /* 0x000fe20003f86270 */
[--C-:B------:R-:W-:Y:S01]  /*4d60*/  FFMA R37, R37, UR14, -R10.reuse ;  /* 0x0000000e25257c23 */ /* 0x100fe2000800080a */
[----:B------:R-:W-:Y:S01]  /*4d70*/  FMNMX R15, R47, R6, !PT ;  /* 0x000000062f0f7209 */ /* 0x000fe20007800000 */
[--C-:B------:R-:W-:Y:S01]  /*4d80*/  FFMA R40, R40, UR14, -R10.reuse ;  /* 0x0000000e28287c23 */ /* 0x100fe2000800080a */
[----:B------:R-:W-:Y:S01]  /*4d90*/  ISETP.GE.AND P5, PT, R85, R78, PT ;  /* 0x0000004e5500720c */ /* 0x000fe20003fa6270 */
[--C-:B------:R-:W-:Y:S01]  /*4da0*/  FFMA R41, R41, UR14, -R10.reuse ;  /* 0x0000000e29297c23 */ /* 0x100fe2000800080a */
[----:B------:R-:W-:Y:S01]  /*4db0*/  FSEL R51, R51, -INF , P3 ;  /* 0xff80000033337808 */ /* 0x000fe20001800000 */
[----:B------:R-:W-:Y:S01]  /*4dc0*/  @!P2 FMUL R25, R25, 0.5 ;  /* 0x3f0000001919a820 */ /* 0x000fe20000400000 */
[----:B------:R-:W-:Y:S01]  /*4dd0*/  FSETP.GEU.AND P3, PT, R28, -126, PT ;  /* 0xc2fc00001c00780b */ /* 0x000fe20003f6e000 */
[----:B------:R-:W-:Y:S01]  /*4de0*/  @!P6 FMUL R11, R11, 0.5 ;  /* 0x3f0000000b0be820 */ /* 0x000fe20000400000 */
[----:B------:R-:W-:Y:S01]  /*4df0*/  FMNMX R6, R50, R15, !PT ;  /* 0x0000000f32067209 */ /* 0x000fe20007800000 */
[--C-:B------:R-:W-:Y:S01]  /*4e00*/  FFMA R44, R44, UR14, -R10.reuse ;  /* 0x0000000e2c2c7c23 */ /* 0x100fe2000800080a */
[----:B------:R-:W-:Y:S01]  /*4e10*/  FSEL R55, R55, -INF , P4 ;  /* 0xff80000037377808 */ /* 0x000fe20002000000 */
[----:B------:R-:W1:Y:S01]  /*4e20*/  MUFU.EX2 R24, R11 ;  /* 0x0000000b00187308 */ /* 0x000e620000000800 */
[----:B------:R-:W-:Y:S01]  /*4e30*/  FSEL R54, R54, -INF , P5 ;  /* 0xff80000036367808 */ /* 0x000fe20002800000 */
[--C-:B------:R-:W-:Y:S01]  /*4e40*/  FFMA R45, R45, UR14, -R10.reuse ;  /* 0x0000000e2d2d7c23 */ /* 0x100fe2000800080a */
[----:B------:R-:W-:Y:S01]  /*4e50*/  FSETP.GEU.AND P4, PT, R29, -126, PT ;  /* 0xc2fc00001d00780b */ /* 0x000fe20003f8e000 */
[--C-:B------:R-:W-:Y:S01]  /*4e60*/  FFMA R48, R48, UR14, -R10.reuse ;  /* 0x0000000e30307c23 */ /* 0x100fe2000800080a */
[----:B------:R-:W-:Y:S01]  /*4e70*/  FSETP.GEU.AND P5, PT, R32, -126, PT ;  /* 0xc2fc00002000780b */ /* 0x000fe20003fae000 */
[--C-:B------:R-:W-:Y:S01]  /*4e80*/  FFMA R49, R49, UR14, -R10.reuse ;  /* 0x0000000e31317c23 */ /* 0x100fe2000800080a */
[----:B------:R-:W-:Y:S01]  /*4e90*/  FMNMX R15, R51, R6, !PT ;  /* 0x00000006330f7209 */ /* 0x000fe20007800000 */
[----:B------:R-:W2:Y:S01]  /*4ea0*/  MUFU.EX2 R25, R25 ;  /* 0x0000001900197308 */ /* 0x000ea20000000800 */
[----:B------:R-:W-:Y:S01]  /*4eb0*/  @!P3 FMUL R28, R28, 0.5 ;  /* 0x3f0000001c1cb820 */ /* 0x000fe20000400000 */
[--C-:B------:R-:W-:Y:S01]  /*4ec0*/  FFMA R52, R52, UR14, -R10.reuse ;  /* 0x0000000e34347c23 */ /* 0x100fe2000800080a */
[----:B------:R-:W-:Y:S01]  /*4ed0*/  FMNMX R6, R54, R15, !PT ;  /* 0x0000000f36067209 */ /* 0x000fe20007800000 */
[----:B------:R-:W-:Y:S01]  /*4ee0*/  FFMA R53, R53, UR14, -R10 ;  /* 0x0000000e35357c23 */ /* 0x000fe2000800080a */
[----:B------:R-:W-:-:S02]  /*4ef0*/  FMUL R13, R13, UR14 ;  /* 0x0000000e0d0d7c20 */ /* 0x000fc40008400000 */
[----:B------:R-:W-:Y:S01]  /*4f00*/  FMNMX R6, R55, R6, !PT ;  /* 0x0000000637067209 */ /* 0x000fe20007800000 */
[----:B------:R-:W-:Y:S01]  /*4f10*/  @!P4 FMUL R29, R29, 0.5 ;  /* 0x3f0000001d1dc820 */ /* 0x000fe20000400000 */
[----:B------:R-:W3:Y:S01]  /*4f20*/  MUFU.EX2 R28, R28 ;  /* 0x0000001c001c7308 */ /* 0x000ee20000000800 */
[----:B------:R-:W-:Y:S01]  /*4f30*/  @!P5 FMUL R32, R32, 0.5 ;  /* 0x3f0000002020d820 */ /* 0x000fe20000400000 */
[----:B-1----:R-:W-:Y:S01]  /*4f40*/  @!P6 FMUL R24, R24, R24 ;  /* 0x000000181818e220 */ /* 0x002fe20000400000 */
[----:B------:R-:W1:Y:S01]  /*4f50*/  SHFL.BFLY PT, R11, R6, 0x1, 0x1f ;  /* 0x0c201f00060b7f89 */ /* 0x000e6200000e0000 */
[----:B------:R-:W-:Y:S01]  /*4f60*/  FSETP.GEU.AND P6, PT, R33, -126, PT ;  /* 0xc2fc00002100780b */ /* 0x000fe20003fce000 */
[----:B--2---:R-:W-:-:S03]  /*4f70*/  @!P2 FMUL R25, R25, R25 ;  /* 0x000000191919a220 */ /* 0x004fc60000400000 */
[----:B------:R-:W2:Y:S01]  /*4f80*/  MUFU.EX2 R29, R29 ;  /* 0x0000001d001d7308 */ /* 0x000ea20000000800 */
[----:B------:R-:W-:-:S07]  /*4f90*/  FSETP.GEU.AND P2, PT, R36, -126, PT ;  /* 0xc2fc00002400780b */ /* 0x000fce0003f4e000 */
[----:B------:R-:W4:Y:S01]  /*4fa0*/  MUFU.EX2 R32, R32 ;  /* 0x0000002000207308 */ /* 0x000f220000000800 */
[----:B------:R-:W-:Y:S01]  /*4fb0*/  @!P6 FMUL R33, R33, 0.5 ;  /* 0x3f0000002121e820 */ /* 0x000fe20000400000 */
[----:B---3--:R-:W-:Y:S01]  /*4fc0*/  @!P3 FMUL R28, R28, R28 ;  /* 0x0000001c1c1cb220 */ /* 0x008fe20000400000 */
[----:B------:R-:W-:-:S03]  /*4fd0*/  FSETP.GEU.AND P3, PT, R37, -126, PT ;  /* 0xc2fc00002500780b */ /* 0x000fc60003f6e000 */
[----:B------:R-:W-:Y:S02]  /*4fe0*/  @!P2 FMUL R36, R36, 0.5 ;  /* 0x3f0000002424a820 */ /* 0x000fe40000400000 */
[----:B------:R-:W3:Y:S01]  /*4ff0*/  MUFU.EX2 R33, R33 ;  /* 0x0000002100217308 */ /* 0x000ee20000000800 */
[----:B--2---:R-:W-:Y:S01]  /*5000*/  @!P4 FMUL R29, R29, R29 ;  /* 0x0000001d1d1dc220 */ /* 0x004fe20000400000 */
[----:B------:R-:W-:Y:S02]  /*5010*/  FSETP.GEU.AND P4, PT, R40, -126, PT ;  /* 0xc2fc00002800780b */ /* 0x000fe40003f8e000 */
[----:B-1----:R-:W-:-:S04]  /*5020*/  FMNMX R6, R6, R11, !PT ;  /* 0x0000000b06067209 */ /* 0x002fc80007800000 */
[----:B------:R-:W1:Y:S01]  /*5030*/  MUFU.EX2 R36, R36 ;  /* 0x0000002400247308 */ /* 0x000e620000000800 */
[----:B----4-:R-:W-:Y:S01]  /*5040*/  @!P5 FMUL R32, R32, R32 ;  /* 0x000000202020d220 */ /* 0x010fe20000400000 */
[----:B------:R-:W-:Y:S01]  /*5050*/  FSETP.GEU.AND P5, PT, R41, -126, PT ;  /* 0xc2fc00002900780b */ /* 0x000fe20003fae000 */
[----:B------:R-:W2:Y:S01]  /*5060*/  SHFL.BFLY PT, R21, R6, 0x2, 0x1f ;  /* 0x0c401f0006157f89 */ /* 0x000ea200000e0000 */
[----:B------:R-:W-:-:S03]  /*5070*/  @!P3 FMUL R37, R37, 0.5 ;  /* 0x3f0000002525b820 */ /* 0x000fc60000400000 */
[----:B------:R-:W-:Y:S01]  /*5080*/  @!P4 FMUL R40, R40, 0.5 ;  /* 0x3f0000002828c820 */ /* 0x000fe20000400000 */
[----:B---3--:R-:W-:Y:S02]  /*5090*/  @!P6 FMUL R33, R33, R33 ;  /* 0x000000212121e220 */ /* 0x008fe40000400000 */
[----:B------:R-:W3:Y:S01]  /*50a0*/  MUFU.EX2 R37, R37 ;  /* 0x0000002500257308 */ /* 0x000ee20000000800 */
[----:B------:R-:W-:-:S04]  /*50b0*/  FSETP.GEU.AND P6, PT, R44, -126, PT ;  /* 0xc2fc00002c00780b */ /* 0x000fc80003fce000 */
[----:B------:R-:W-:Y:S01]  /*50c0*/  @!P5 FMUL R41, R41, 0.5 ;  /* 0x3f0000002929d820 */ /* 0x000fe20000400000 */
[----:B-1----:R-:W-:Y:S02]  /*50d0*/  @!P2 FMUL R36, R36, R36 ;  /* 0x000000242424a220 */ /* 0x002fe40000400000 */
[----:B------:R-:W1:Y:S01]  /*50e0*/  MUFU.EX2 R11, R40 ;  /* 0x00000028000b7308 */ /* 0x000e620000000800 */
[----:B------:R-:W-:-:S05]  /*50f0*/  FSETP.GEU.AND P2, PT, R45, -126, PT ;  /* 0xc2fc00002d00780b */ /* 0x000fca0003f4e000 */
[----:B------:R-:W-:Y:S02]  /*5100*/  @!P6 FMUL R44, R44, 0.5 ;  /* 0x3f0000002c2ce820 */ /* 0x000fe40000400000 */
[----:B------:R-:W4:Y:S01]  /*5110*/  MUFU.EX2 R12, R41 ;  /* 0x00000029000c7308 */ /* 0x000f220000000800 */
[----:B--2---:R-:W-:Y:S01]  /*5120*/  FMNMX R6, R6, R21, !PT ;  /* 0x0000001506067209 */ /* 0x004fe20007800000 */
[----:B---3--:R-:W-:Y:S01]  /*5130*/  @!P3 FMUL R37, R37, R37 ;  /* 0x000000252525b220 */ /* 0x008fe20000400000 */
[----:B------:R-:W-:-:S03]  /*5140*/  FSETP.GEU.AND P3, PT, R48, -126, PT ;  /* 0xc2fc00003000780b */ /* 0x000fc60003f6e000 */
[----:B------:R-:W-:Y:S02]  /*5150*/  @!P2 FMUL R45, R45, 0.5 ;  /* 0x3f0000002d2da820 */ /* 0x000fe40000400000 */
[----:B------:R-:W2:Y:S01]  /*5160*/  MUFU.EX2 R15, R44 ;  /* 0x0000002c000f7308 */ /* 0x000ea20000000800 */
[----:B-1----:R-:W-:Y:S01]  /*5170*/  @!P4 FMUL R11, R11, R11 ;  /* 0x0000000b0b0bc220 */ /* 0x002fe20000400000 */
[----:B------:R-:W-:-:S06]  /*5180*/  FSETP.GEU.AND P4, PT, R49, -126, PT ;  /* 0xc2fc00003100780b */ /* 0x000fcc0003f8e000 */
[----:B------:R-:W1:Y:S01]  /*5190*/  MUFU.EX2 R14, R45 ;  /* 0x0000002d000e7308 */ /* 0x000e620000000800 */
[----:B----4-:R-:W-:Y:S01]  /*51a0*/  @!P5 FMUL R12, R12, R12 ;  /* 0x0000000c0c0cd220 */ /* 0x010fe20000400000 */
[----:B------:R-:W-:Y:S01]  /*51b0*/  FSETP.NEU.AND P5, PT, R6, -INF , PT ;  /* 0xff8000000600780b */ /* 0x000fe20003fad000 */
[----:B------:R-:W-:Y:S02]  /*51c0*/  @!P3 FMUL R48, R48, 0.5 ;  /* 0x3f0000003030b820 */ /* 0x000fe40000400000 */
[----:B------:R-:W-:Y:S01]  /*51d0*/  FADD R8, R25, R12 ;  /* 0x0000000c19087221 */ /* 0x000fe20000000000 */
[----:B------:R-:W-:Y:S01]  /*51e0*/  FSEL R40, R6, RZ, P5 ;  /* 0x000000ff06287208 */ /* 0x000fe20002800000 */
[----:B------:R-:W-:Y:S01]  /*51f0*/  @!P4 FMUL R49, R49, 0.5 ;  /* 0x3f0000003131c820 */ /* 0x000fe20000400000 */
[----:B------:R-:W3:Y:S01]  /*5200*/  MUFU.EX2 R21, R48 ;  /* 0x0000003000157308 */ /* 0x000ee20000000800 */
[----:B--2---:R-:W-:Y:S01]  /*5210*/  @!P6 FMUL R15, R15, R15 ;  /* 0x0000000f0f0fe220 */ /* 0x004fe20000400000 */
[----:B------:R-:W-:Y:S01]  /*5220*/  FSETP.GEU.AND P5, PT, R52, -126, PT ;  /* 0xc2fc00003400780b */ /* 0x000fe20003fae000 */
[C---:B------:R-:W-:Y:S01]  /*5230*/  FMUL R44, R40.reuse, UR14 ;  /* 0x0000000e282c7c20 */ /* 0x040fe20008400000 */
[----:B------:R-:W-:Y:S01]  /*5240*/  FSETP.GEU.AND P6, PT, R53, -126, PT ;  /* 0xc2fc00003500780b */ /* 0x000fe20003fce000 */
[----:B------:R-:W-:-:S02]  /*5250*/  FADD R40, -R40, R9 ;  /* 0x0000000928287221 */ /* 0x000fc40000000100 */
[--C-:B------:R-:W-:Y:S01]  /*5260*/  FFMA R26, R26, UR14, -R44.reuse ;  /* 0x0000000e1a1a7c23 */ /* 0x100fe2000800082c */
[----:B------:R-:W2:Y:S01]  /*5270*/  MUFU.EX2 R10, R49 ;  /* 0x00000031000a7308 */ /* 0x000ea20000000800 */
[----:B-1----:R-:W-:Y:S01]  /*5280*/  @!P2 FMUL R14, R14, R14 ;  /* 0x0000000e0e0ea220 */ /* 0x002fe20000400000 */
[--C-:B------:R-:W-:Y:S01]  /*5290*/  FFMA R27, R27, UR14, -R44.reuse ;  /* 0x0000000e1b1b7c23 */ /* 0x100fe2000800082c */
[--C-:B------:R-:W-:Y:S01]  /*52a0*/  FFMA R30, R30, UR14, -R44.reuse ;  /* 0x0000000e1e1e7c23 */ /* 0x100fe2000800082c */
[----:B------:R-:W-:Y:S01]  /*52b0*/  FSETP.GEU.AND P2, PT, R26, -126, PT ;  /* 0xc2fc00001a00780b */ /* 0x000fe20003f4e000 */
[--C-:B------:R-:W-:Y:S01]  /*52c0*/  FFMA R31, R31, UR14, -R44.reuse ;  /* 0x0000000e1f1f7c23 */ /* 0x100fe2000800082c */
[--C-:B------:R-:W-:Y:S01]  /*52d0*/  FFMA R34, R34, UR14, -R44.reuse ;  /* 0x0000000e22227c23 */ /* 0x100fe2000800082c */
[----:B------:R-:W-:Y:S01]  /*52e0*/  @!P5 FMUL R52, R52, 0.5 ;  /* 0x3f0000003434d820 */ /* 0x000fe20000400000 */
[--C-:B------:R-:W-:Y:S01]  /*52f0*/  FFMA R35, R35, UR14, -R44.reuse ;  /* 0x0000000e23237c23 */ /* 0x100fe2000800082c */
[----:B------:R-:W-:Y:S01]  /*5300*/  @!P6 FMUL R53, R53, 0.5 ;  /* 0x3f0000003535e820 */ /* 0x000fe20000400000 */
[----:B---3--:R-:W-:Y:S01]  /*5310*/  @!P3 FMUL R21, R21, R21 ;  /* 0x000000151515b220 */ /* 0x008fe20000400000 */
[----:B------:R-:W-:Y:S01]  /*5320*/  FSETP.GEU.AND P3, PT, R27, -126, PT ;  /* 0xc2fc00001b00780b */ /* 0x000fe20003f6e000 */
[----:B------:R-:W1:Y:S01]  /*5330*/  MUFU.EX2 R41, R52 ;  /* 0x0000003400297308 */ /* 0x000e620000000800 */
[--C-:B------:R-:W-:Y:S01]  /*5340*/  FFMA R38, R38, UR14, -R44.reuse ;  /* 0x0000000e26267c23 */ /* 0x100fe2000800082c */
[--C-:B------:R-:W-:Y:S01]  /*5350*/  FFMA R43, R43, UR14, -R44.reuse ;  /* 0x0000000e2b2b7c23 */ /* 0x100fe2000800082c */
[--C-:B------:R-:W-:Y:S01]  /*5360*/  FFMA R47, R47, UR14, -R44.reuse ;  /* 0x0000000e2f2f7c23 */ /* 0x100fe2000800082c */
[--C-:B------:R-:W-:Y:S01]  /*5370*/  FFMA R51, R51, UR14, -R44.reuse ;  /* 0x0000000e33337c23 */ /* 0x100fe2000800082c */
[----:B------:R-:W-:Y:S01]  /*5380*/  @!P2 FMUL R26, R26, 0.5 ;  /* 0x3f0000001a1aa820 */ /* 0x000fe20000400000 */
[----:B--2---:R-:W-:Y:S01]  /*5390*/  @!P4 FMUL R10, R10, R10 ;  /* 0x0000000a0a0ac220 */ /* 0x004fe20000400000 */
[----:B------:R-:W-:Y:S01]  /*53a0*/  FSETP.GEU.AND P4, PT, R30, -126, PT ;  /* 0xc2fc00001e00780b */ /* 0x000fe20003f8e000 */
[----:B------:R-:W2:Y:S01]  /*53b0*/  MUFU.EX2 R20, R53 ;  /* 0x0000003500147308 */ /* 0x000ea20000000800 */
[----:B------:R-:W-:Y:S01]  /*53c0*/  FFMA R55, R55, UR14, -R44 ;  /* 0x0000000e37377c23 */ /* 0x000fe2000800082c */
[----:B------:R-:W-:Y:S01]  /*53d0*/  FMUL R40, R40, UR14 ;  /* 0x0000000e28287c20 */ /* 0x000fe20008400000 */
[----:B------:R-:W-:Y:S01]  /*53e0*/  FADD R9, R33, R10 ;  /* 0x0000000a21097221 */ /* 0x000fe20000000000 */
[----:B------:R-:W-:-:S04]  /*53f0*/  @!P3 FMUL R27, R27, 0.5 ;  /* 0x3f0000001b1bb820 */ /* 0x000fc80000400000 */
[----:B------:R3:W4:Y:S01]  /*5400*/  MUFU.EX2 R45, R26 ;  /* 0x0000001a002d7308 */ /* 0x0007220000000800 */
[----:B-1----:R-:W-:Y:S01]  /*5410*/  @!P5 FMUL R41, R41, R41 ;  /* 0x000000292929d220 */ /* 0x002fe20000400000 */
[----:B------:R-:W-:Y:S02]  /*5420*/  FSETP.GEU.AND P5, PT, R31, -126, PT ;  /* 0xc2fc00001f00780b */ /* 0x000fe40003fae000 */
[----:B------:R-:W-:-:S04]  /*5430*/  @!P4 FMUL R30, R30, 0.5 ;  /* 0x3f0000001e1ec820 */ /* 0x000fc80000400000 */
[----:B------:R1:W5:Y:S01]  /*5440*/  MUFU.EX2 R48, R27 ;  /* 0x0000001b00307308 */ /* 0x0003620000000800 */
[----:B--2---:R-:W-:Y:S01]  /*5450*/  @!P6 FMUL R20, R20, R20 ;  /* 0x000000141414e220 */ /* 0x004fe20000400000 */
[----:B------:R-:W-:Y:S01]  /*5460*/  FSETP.GEU.AND P6, PT, R34, -126, PT ;  /* 0xc2fc00002200780b */ /* 0x000fe20003fce000 */
[----:B---3--:R-:W-:-:S04]  /*5470*/  FFMA R26, R39, UR14, -R44 ;  /* 0x0000000e271a7c23 */ /* 0x008fc8000800082c */
[----:B------:R-:W-:Y:S01]  /*5480*/  @!P5 FMUL R31, R31, 0.5 ;  /* 0x3f0000001f1fd820 */ /* 0x000fe20000400000 */
[----:B------:R2:W3:Y:S01]  /*5490*/  MUFU.EX2 R49, R30 ;  /* 0x0000001e00317308 */ /* 0x0004e20000000800 */
[----:B----4-:R-:W-:Y:S01]  /*54a0*/  @!P2 FMUL R45, R45, R45 ;  /* 0x0000002d2d2da220 */ /* 0x010fe20000400000 */
[----:B------:R-:W-:Y:S01]  /*54b0*/  FSETP.GEU.AND P2, PT, R35, -126, PT ;  /* 0xc2fc00002300780b */ /* 0x000fe20003f4e000 */
[----:B-1----:R-:W-:-:S04]  /*54c0*/  FFMA R27, R42, UR14, -R44 ;  /* 0x0000000e2a1b7c23 */ /* 0x002fc8000800082c */
[----:B------:R-:W-:Y:S01]  /*54d0*/  @!P6 FMUL R34, R34, 0.5 ;  /* 0x3f0000002222e820 */ /* 0x000fe20000400000 */
[----:B------:R1:W4:Y:S01]  /*54e0*/  MUFU.EX2 R52, R31 ;  /* 0x0000001f00347308 */ /* 0x0003220000000800 */
[----:B-----5:R-:W-:Y:S01]  /*54f0*/  @!P3 FMUL R48, R48, R48 ;  /* 0x000000303030b220 */ /* 0x020fe20000400000 */
[----:B------:R-:W-:Y:S01]  /*5500*/  FSETP.GEU.AND P3, PT, R38, -126, PT ;  /* 0xc2fc00002600780b */ /* 0x000fe20003f6e000 */
[----:B--2---:R-:W-:-:S04]  /*5510*/  FFMA R30, R46, UR14, -R44 ;  /* 0x0000000e2e1e7c23 */ /* 0x004fc8000800082c */
[----:B------:R-:W-:Y:S01]  /*5520*/  @!P2 FMUL R35, R35, 0.5 ;  /* 0x3f0000002323a820 */ /* 0x000fe20000400000 */
[----:B------:R2:W5:Y:S01]  /*5530*/  MUFU.EX2 R53, R34 ;  /* 0x0000002200357308 */ /* 0x0005620000000800 */
[----:B---3--:R-:W-:Y:S01]  /*5540*/  @!P4 FMUL R49, R49, R49 ;  /* 0x000000313131c220 */ /* 0x008fe20000400000 */
[----:B------:R-:W-:Y:S01]  /*5550*/  FSETP.GEU.AND P4, PT, R26, -126, PT ;  /* 0xc2fc00001a00780b */ /* 0x000fe20003f8e000 */
[----:B-1----:R-:W-:-:S04]  /*5560*/  FADD R31, R36, R41 ;  /* 0x00000029241f7221 */ /* 0x002fc80000000000 */
[----:B------:R-:W-:Y:S01]  /*5570*/  @!P3 FMUL R38, R38, 0.5 ;  /* 0x3f0000002626b820 */ /* 0x000fe20000400000 */
[----:B------:R1:W3:Y:S01]  /*5580*/  MUFU.EX2 R76, R35 ;  /* 0x00000023004c7308 */ /* 0x0002e20000000800 */
[----:B----4-:R-:W-:Y:S01]  /*5590*/  @!P5 FMUL R52, R52, R52 ;  /* 0x000000343434d220 */ /* 0x010fe20000400000 */
[----:B------:R-:W-:Y:S01]  /*55a0*/  FSETP.GEU.AND P5, PT, R27, -126, PT ;  /* 0xc2fc00001b00780b */ /* 0x000fe20003fae000 */
[----:B--2---:R-:W-:-:S04]  /*55b0*/  FADD R34, R37, R20 ;  /* 0x0000001425227221 */ /* 0x004fc80000000000 */
[----:B------:R-:W-:Y:S01]  /*55c0*/  @!P4 FMUL R26, R26, 0.5 ;  /* 0x3f0000001a1ac820 */ /* 0x000fe20000400000 */
[----:B------:R-:W2:Y:S01]  /*55d0*/  MUFU.EX2 R39, R38 ;  /* 0x0000002600277308 */ /* 0x000ea20000000800 */
[----:B-----5:R-:W-:Y:S01]  /*55e0*/  @!P6 FMUL R53, R53, R53 ;  /* 0x000000353535e220 */ /* 0x020fe20000400000 */
[----:B------:R-:W-:Y:S01]  /*55f0*/  FSETP.GEU.AND P6, PT, R43, -126, PT ;  /* 0xc2fc00002b00780b */ /* 0x000fe20003fce000 */
[----:B-1----:R-:W-:Y:S01]  /*5600*/  FADD R35, R8, R9 ;  /* 0x0000000908237221 */ /* 0x002fe20000000000 */
[----:B------:R-:W-:Y:S01]  /*5610*/  FADD R9, R24, R11 ;  /* 0x0000000b18097221 */ /* 0x000fe20000000000 */
[----:B------:R-:W-:Y:S02]  /*5620*/  F2FP.F16.F32.PACK_AB R24, R25, R24 ;  /* 0x000000181918723e */ /* 0x000fe400000000ff */
[----:B------:R-:W-:Y:S01]  /*5630*/  @!P5 FMUL R27, R27, 0.5 ;  /* 0x3f0000001b1bd820 */ /* 0x000fe20000400000 */
[----:B------:R1:W4:Y:S01]  /*5640*/  MUFU.EX2 R42, R26 ;  /* 0x0000001a002a7308 */ /* 0x0003220000000800 */
[----:B---3--:R-:W-:Y:S01]  /*5650*/  @!P2 FMUL R76, R76, R76 ;  /* 0x0000004c4c4ca220 */ /* 0x008fe20000400000 */
[----:B------:R-:W-:-:S02]  /*5660*/  FSETP.GEU.AND P2, PT, R30, -126, PT ;  /* 0xc2fc00001e00780b */ /* 0x000fc40003f4e000 */
[----:B------:R-:W-:-:S03]  /*5670*/  F2FP.F16.F32.PACK_AB R25, R48, R45 ;  /* 0x0000002d3019723e */ /* 0x000fc600000000ff */
[----:B------:R-:W-:Y:S01]  /*5680*/  @!P6 FMUL R43, R43, 0.5 ;  /* 0x3f0000002b2be820 */ /* 0x000fe20000400000 */
[----:B------:R3:W5:Y:S01]  /*5690*/  MUFU.EX2 R46, R27 ;  /* 0x0000001b002e7308 */ /* 0x0007620000000800 */
[----:B-1----:R-:W-:Y:S01]  /*56a0*/  FFMA R26, R50, UR14, -R44 ;  /* 0x0000000e321a7c23 */ /* 0x002fe2000800082c */
[----:B--2---:R-:W-:Y:S01]  /*56b0*/  @!P3 FMUL R39, R39, R39 ;  /* 0x000000272727b220 */ /* 0x004fe20000400000 */
[----:B------:R-:W-:-:S04]  /*56c0*/  FSETP.GEU.AND P3, PT, R47, -126, PT ;  /* 0xc2fc00002f00780b */ /* 0x000fc80003f6e000 */
[----:B------:R-:W-:Y:S01]  /*56d0*/  @!P2 FMUL R30, R30, 0.5 ;  /* 0x3f0000001e1ea820 */ /* 0x000fe20000400000 */
[----:B------:R-:W1:Y:S01]  /*56e0*/  MUFU.EX2 R43, R43 ;  /* 0x0000002b002b7308 */ /* 0x000e620000000800 */
[----:B----4-:R-:W-:Y:S01]  /*56f0*/  @!P4 FMUL R42, R42, R42 ;  /* 0x0000002a2a2ac220 */ /* 0x010fe20000400000 */
[----:B------:R-:W-:Y:S01]  /*5700*/  FSETP.GEU.AND P4, PT, R26, -126, PT ;  /* 0xc2fc00001a00780b */ /* 0x000fe20003f8e000 */
[----:B---3--:R-:W-:-:S05]  /*5710*/  FFMA R27, R54, UR14, -R44 ;  /* 0x0000000e361b7c23 */ /* 0x008fca000800082c */
[----:B------:R2:W3:Y:S01]  /*5720*/  MUFU.EX2 R50, R30 ;  /* 0x0000001e00327308 */ /* 0x0004e20000000800 */
[----:B------:R-:W-:Y:S01]  /*5730*/  @!P3 FMUL R47, R47, 0.5 ;  /* 0x3f0000002f2fb820 */ /* 0x000fe20000400000 */
[----:B-----5:R-:W-:Y:S01]  /*5740*/  @!P5 FMUL R46, R46, R46 ;  /* 0x0000002e2e2ed220 */ /* 0x020fe20000400000 */
[----:B------:R-:W-:-:S04]  /*5750*/  FSETP.GEU.AND P5, PT, R51, -126, PT ;  /* 0xc2fc00003300780b */ /* 0x000fc80003fae000 */
[----:B------:R-:W-:Y:S01]  /*5760*/  @!P4 FMUL R26, R26, 0.5 ;  /* 0x3f0000001a1ac820 */ /* 0x000fe20000400000 */
[----:B------:R-:W4:Y:S01]  /*5770*/  MUFU.EX2 R47, R47 ;  /* 0x0000002f002f7308 */ /* 0x000f220000000800 */
[----:B-1----:R-:W-:Y:S01]  /*5780*/  @!P6 FMUL R43, R43, R43 ;  /* 0x0000002b2b2be220 */ /* 0x002fe20000400000 */
[----:B------:R-:W-:Y:S01]  /*5790*/  FSETP.GEU.AND P6, PT, R27, -126, PT ;  /* 0xc2fc00001b00780b */ /* 0x000fe20003fce000 */
[----:B--2---:R-:W-:-:S04]  /*57a0*/  FADD R30, R32, R21 ;  /* 0x00000015201e7221 */ /* 0x004fc80000000000 */
[----:B------:R-:W-:Y:S01]  /*57b0*/  FADD R9, R9, R30 ;  /* 0x0000001e09097221 */ /* 0x000fe20000000000 */
[----:B------:R1:W2:Y:S01]  /*57c0*/  MUFU.EX2 R54, R26 ;  /* 0x0000001a00367308 */ /* 0x0002a20000000800 */
[----:B---3--:R-:W-:Y:S01]  /*57d0*/  @!P2 FMUL R50, R50, R50 ;  /* 0x000000323232a220 */ /* 0x008fe20000400000 */
[----:B------:R-:W-:Y:S01]  /*57e0*/  FSETP.GEU.AND P2, PT, R55, -126, PT ;  /* 0xc2fc00003700780b */ /* 0x000fe20003f4e000 */
[----:B------:R-:W-:Y:S02]  /*57f0*/  @!P5 FMUL R51, R51, 0.5 ;  /* 0x3f0000003333d820 */ /* 0x000fe40000400000 */
[----:B------:R-:W-:Y:S02]  /*5800*/  FADD R30, R49, R50 ;  /* 0x00000032311e7221 */ /* 0x000fe40000000000 */
[----:B------:R-:W-:Y:S01]  /*5810*/  @!P6 FMUL R27, R27, 0.5 ;  /* 0x3f0000001b1be820 */ /* 0x000fe20000400000 */
[----:B----4-:R-:W-:Y:S01]  /*5820*/  @!P3 FMUL R47, R47, R47 ;  /* 0x0000002f2f2fb220 */ /* 0x010fe20000400000 */
[----:B------:R-:W-:Y:S01]  /*5830*/  FSETP.GEU.AND P3, PT, R13, -126, PT ;  /* 0xc2fc00000d00780b */ /* 0x000fe20003f6e000 */
[----:B------:R-:W3:Y:S01]  /*5840*/  MUFU.EX2 R51, R51 ;  /* 0x0000003300337308 */ /* 0x000ee20000000800 */
[----:B-1----:R-:W-:-:S04]  /*5850*/  FADD R26, R28, R15 ;  /* 0x0000000f1c1a7221 */ /* 0x002fc80000000000 */
[----:B------:R-:W-:Y:S01]  /*5860*/  @!P2 FMUL R55, R55, 0.5 ;  /* 0x3f0000003737a820 */ /* 0x000fe20000400000 */
[----:B------:R-:W-:Y:S01]  /*5870*/  FADD R26, R26, R31 ;  /* 0x0000001f1a1a7221 */ /* 0x000fe20000000000 */
[----:B--2---:R-:W-:Y:S01]  /*5880*/  @!P4 FMUL R54, R54, R54 ;  /* 0x000000363636c220 */ /* 0x004fe20000400000 */
[----:B------:R-:W-:Y:S01]  /*5890*/  FSETP.GEU.AND P4, PT, R40, -126, PT ;  /* 0xc2fc00002800780b */ /* 0x000fe20003f8e000 */
[----:B------:R1:W2:Y:S01]  /*58a0*/  MUFU.EX2 R44, R27 ;  /* 0x0000001b002c7308 */ /* 0x0002a20000000800 */
[----:B------:R-:W-:Y:S01]  /*58b0*/  FADD R31, R52, R47 ;  /* 0x0000002f341f7221 */ /* 0x000fe20000000000 */
[----:B------:R-:W-:Y:S01]  /*58c0*/  FADD R38, R53, R54 ;  /* 0x0000003635267221 */ /* 0x000fe20000000000 */
[----:B------:R-:W-:Y:S01]  /*58d0*/  FADD R9, R9, R26 ;  /* 0x0000001a09097221 */ /* 0x000fe20000000000 */
[----:B------:R-:W-:Y:S01]  /*58e0*/  @!P3 FMUL R13, R13, 0.5 ;  /* 0x3f0000000d0db820 */ /* 0x000fe20000400000 */
[----:B------:R-:W-:Y:S02]  /*58f0*/  F2FP.F16.F32.PACK_AB R26, R29, R28 ;  /* 0x0000001c1d1a723e */ /* 0x000fe400000000ff */
[----:B------:R-:W-:Y:S01]  /*5900*/  F2FP.F16.F32.PACK_AB R28, R33, R32 ;  /* 0x00000020211c723e */ /* 0x000fe200000000ff */
[----:B------:R-:W4:Y:S01]  /*5910*/  MUFU.EX2 R55, R55 ;  /* 0x0000003700377308 */ /* 0x000f220000000800 */
[----:B-1----:R-:W-:Y:S01]  /*5920*/  FADD R27, R29, R14 ;  /* 0x0000000e1d1b7221 */ /* 0x002fe20000000000 */
[----:B---3--:R-:W-:Y:S01]  /*5930*/  @!P5 FMUL R51, R51, R51 ;  /* 0x000000333333d220 */ /* 0x008fe20000400000 */
[----:B------:R-:W-:Y:S01]  /*5940*/  F2FP.F16.F32.PACK_AB R32, R12, R11 ;  /* 0x0000000b0c20723e */ /* 0x000fe200000000ff */
[----:B------:R-:W-:Y:S01]  /*5950*/  @!P4 FMUL R40, R40, 0.5 ;  /* 0x3f0000002828c820 */ /* 0x000fe20000400000 */
[----:B------:R-:W-:Y:S01]  /*5960*/  FADD R34, R27, R34 ;  /* 0x000000221b227221 */ /* 0x000fe20000000000 */
[----:B------:R-:W-:Y:S01]  /*5970*/  FADD R27, R48, R43 ;  /* 0x0000002b301b7221 */ /* 0x000fe20000000000 */
[----:B------:R-:W-:Y:S01]  /*5980*/  FADD R78, R76, R51 ;  /* 0x000000334c4e7221 */ /* 0x000fe20000000000 */
[----:B------:R1:W3:Y:S01]  /*5990*/  MUFU.EX2 R8, R13 ;  /* 0x0000000d00087308 */ /* 0x0002e20000000800 */
[----:B--2---:R-:W-:Y:S01]  /*59a0*/  @!P6 FMUL R44, R44, R44 ;  /* 0x0000002c2c2ce220 */ /* 0x004fe20000400000 */
[----:B------:R-:W-:Y:S01]  /*59b0*/  FADD R34, R35, R34 ;  /* 0x0000002223227221 */ /* 0x000fe20000000000 */
[----:B------:R-:W-:Y:S01]  /*59c0*/  FADD R27, R27, R78 ;  /* 0x0000004e1b1b7221 */ /* 0x000fe20000000000 */
[----:B------:R-:W-:Y:S01]  /*59d0*/  F2FP.F16.F32.PACK_AB R29, R76, R53 ;  /* 0x000000354c1d723e */ /* 0x000fe200000000ff */
[----:B------:R-:W-:Y:S01]  /*59e0*/  FADD R75, R39, R44 ;  /* 0x0000002c274b7221 */ /* 0x000fe20000000000 */
[----:B------:R-:W-:Y:S01]  /*59f0*/  FADD R9, R9, R34 ;  /* 0x0000002209097221 */ /* 0x000fe20000000000 */
[----:B------:R-:W-:Y:S01]  /*5a00*/  F2FP.F16.F32.PACK_AB R34, R14, R15 ;  /* 0x0000000f0e22723e */ /* 0x000fe200000000ff */
[----:B------:R-:W2:Y:S01]  /*5a10*/  MUFU.EX2 R40, R40 ;  /* 0x0000002800287308 */ /* 0x000ea20000000800 */
[----:B----4-:R-:W-:Y:S01]  /*5a20*/  @!P2 FMUL R55, R55, R55 ;  /* 0x000000373737a220 */ /* 0x010fe20000400000 */
[----:B-1----:R-:W-:Y:S01]  /*5a30*/  FADD R13, R45, R46 ;  /* 0x0000002e2d0d7221 */ /* 0x002fe20000000000 */
[----:B------:R-:W-:Y:S01]  /*5a40*/  FADD R30, R30, R75 ;  /* 0x0000004b1e1e7221 */ /* 0x000fe20000000000 */
[----:B------:R-:W-:Y:S01]  /*5a50*/  SHF.L.U32 R75, R22, 0x1f, RZ ;  /* 0x0000001f164b7819 */ /* 0x000fe200000006ff */
[----:B------:R-:W-:Y:S01]  /*5a60*/  FADD R80, R42, R55 ;  /* 0x000000372a507221 */ /* 0x000fe20000000000 */
[----:B------:R-:W-:Y:S01]  /*5a70*/  FADD R13, R13, R38 ;  /* 0x000000260d0d7221 */ /* 0x000fe20000000000 */
[----:B------:R-:W-:Y:S01]  /*5a80*/  F2FP.F16.F32.PACK_AB R38, R20, R41 ;  /* 0x000000291426723e */ /* 0x000fe200000000ff */
[----:B------:R1:W4:Y:S01]  /*5a90*/  SYNCS.PHASECHK.TRANS64.TRYWAIT P2, [UR6+0x9400], R75 ;  /* 0x0094004bff0075a7 */ /* 0x0003220008040146 */
[----:B------:R-:W-:Y:S01]  /*5aa0*/  FADD R80, R31, R80 ;  /* 0x000000501f507221 */ /* 0x000fe20000000000 */
[----:B------:R-:W-:Y:S01]  /*5ab0*/  FADD R13, R13, R30 ;  /* 0x0000001e0d0d7221 */ /* 0x000fe20000000000 */
[----:B---3--:R-:W-:Y:S01]  /*5ac0*/  @!P3 FMUL R8, R8, R8 ;  /* 0x000000080808b220 */ /* 0x008fe20000400000 */
[----:B------:R-:W-:Y:S01]  /*5ad0*/  F2FP.F16.F32.PACK_AB R30, R37, R36 ;  /* 0x00000024251e723e */ /* 0x000fe200000000ff */
[----:B------:R-:W-:Y:S01]  /*5ae0*/  FADD R80, R27, R80 ;  /* 0x000000501b507221 */ /* 0x000fe20000000000 */
[----:B------:R-:W-:Y:S01]  /*5af0*/  F2FP.F16.F32.PACK_AB R36, R10, R21 ;  /* 0x000000150a24723e */ /* 0x000fe200000000ff */
[----:B------:R-:W-:Y:S01]  /*5b00*/  FFMA R3, R8, R3, R9 ;  /* 0x0000000308037223 */ /* 0x000fe20000000009 */
[----:B------:R-:W-:Y:S01]  /*5b10*/  FMUL R56, R56, R8 ;  /* 0x0000000838387220 */ /* 0x000fe20000400000 */
[----:B------:R-:W-:Y:S01]  /*5b20*/  FADD R13, R13, R80 ;  /* 0x000000500d0d7221 */ /* 0x000fe20000000000 */
[----:B--2---:R-:W-:Y:S01]  /*5b30*/  @!P4 FMUL R40, R40, R40 ;  /* 0x000000282828c220 */ /* 0x004fe20000400000 */
[-C--:B------:R-:W-:Y:S01]  /*5b40*/  FMUL R57, R57, R8.reuse ;  /* 0x0000000839397220 */ /* 0x080fe20000400000 */
[-C--:B------:R-:W-:Y:S01]  /*5b50*/  FMUL R60, R60, R8.reuse ;  /* 0x000000083c3c7220 */ /* 0x080fe20000400000 */
[-C--:B------:R-:W-:Y:S01]  /*5b60*/  FMUL R61, R61, R8.reuse ;  /* 0x000000083d3d7220 */ /* 0x080fe20000400000 */
[----:B------:R-:W-:Y:S01]  /*5b70*/  FFMA R5, R40, R5, R13 ;  /* 0x0000000528057223 */ /* 0x000fe2000000000d */
        /* <DEDUP_REMOVED lines=17> */
[----:B-1----:R-:W-:Y:S06]  /*5c90*/  @!P0 BRA `(.L_x_41) ;  /* 0x0000000000048947 */ /* 0x002fec0003800000 */
[----:B------:R-:W-:Y:S01]  /*5ca0*/  BPT.TRAP 0x1 ;  /* 0x000000040000795c */ /* 0x000fe20000300000 */
.L_x_41:
[----:B----4-:R-:W-:Y:S05]  /*5cb0*/  @P2 BRA `(.L_x_42) ;  /* 0x0000000000082947 */ /* 0x010fea0003800000 */
[----:B------:R-:W1:Y:S02]  /*5cc0*/  SYNCS.PHASECHK.TRANS64.TRYWAIT P2, [UR6+0x9400], R75 ;  /* 0x0094004bff0075a7 */ /* 0x000e640008040146 */
[----:B-1----:R-:W-:Y:S05]  /*5cd0*/  @!P2 BRA `(.L_x_43) ;  /* 0x000000300020a947 */ /* 0x002fea0003800000 */
.L_x_42:
        /* <DEDUP_REMOVED lines=24> */
.L_x_44:
[----:B------:R-:W-:-:S04]  /*5e60*/  ULEA UR6, UR13, UR44, 0x3 ;  /* 0x0000002c0d067291 */ /* 0x000fc8000f8e183f */
[----:B------:R-:W-:-:S04]  /*5e70*/  UIADD3 UR6, UR6, 0x9428, URZ ;  /* 0x0000942806067890 */ /* 0x000fc8000fffe03f */
[----:B------:R-:W-:-:S09]  /*5e80*/  UPRMT UR6, URZ, 0x654, UR6 ;  /* 0x000006543f067896 */ /* 0x000fd20008000006 */
[----:B------:R-:W-:Y:S01]  /*5e90*/  SYNCS.ARRIVE.TRANS64.RED.A1T0 RZ, [UR6], RZ ;  /* 0x000000ffffff79a7 */ /* 0x000fe20008100406 */
[----:B------:R-:W-:Y:S05]  /*5ea0*/  @P1 BRA `(.L_x_45) ;  /* 0x0000000000041947 */ /* 0x000fea0003800000 */
[----:B------:R-:W-:Y:S01]  /*5eb0*/  BPT.TRAP 0x1 ;  /* 0x000000040000795c */ /* 0x000fe20000300000 */
.L_x_45:
[----:B------:R-:W-:-:S04]  /*5ec0*/  UIADD3 UR13, UR13, 0x1, URZ ;  /* 0x000000010d0d7890 */ /* 0x000fc8000fffe03f */
[----:B------:R-:W-:-:S04]  /*5ed0*/  UISETP.NE.AND UP0, UPT, UR13, 0x5, UPT ;  /* 0x000000050d00788c */ /* 0x000fc8000bf05270 */
[----:B------:R-:W-:Y:S01]  /*5ee0*/  USEL UR13, UR13, URZ, UP0 ;  /* 0x0000003f0d0d7287 */ /* 0x000fe20008000000 */
[----:B------:R-:W-:Y:S11]  /*5ef0*/  @!P0 BRA `(.L_x_46) ;  /* 0x0000000000048947 */ /* 0x000ff60003800000 */
[----:B------:R-:W-:Y:S01]  /*5f00*/  BPT.TRAP 0x1 ;  /* 0x000000040000795c */ /* 0x000fe20000300000 */
.L_x_46:
[----:B------:R-:W-:-:S04]  /*5f10*/  ULEA UR6, UR13, UR44, 0x3 ;  /* 0x0000002c0d067291 */ /* 0x000fc8000f8e183f */
[----:B------:R-:W-:-:S04]  /*5f20*/  UIADD3 UR6, UR6, 0x9428, URZ ;  /* 0x0000942806067890 */ /* 0x000fc8000fffe03f */
[----:B------:R-:W-:-:S09]  /*5f30*/  UPRMT UR6, URZ, 0x654, UR6 ;  /* 0x000006543f067896 */ /* 0x000fd20008000006 */
[----:B------:R-:W-:Y:S01]  /*5f40*/  SYNCS.ARRIVE.TRANS64.RED.A1T0 RZ, [UR6], RZ ;  /* 0x000000ffffff79a7 */ /* 0x000fe20008100406 */
[----:B------:R-:W-:Y:S05]  /*5f50*/  @P1 BRA `(.L_x_47) ;  /* 0x0000000000041947 */ /* 0x000fea0003800000 */
[----:B------:R-:W-:Y:S01]  /*5f60*/  BPT.TRAP 0x1 ;  /* 0x000000040000795c */ /* 0x000fe20000300000 */
.L_x_47:
[----:B------:R-:W-:Y:S01]  /*5f70*/  UIADD3 UR39, UR39, 0x1, URZ ;  /* 0x0000000127277890 */ /* 0x000fe2000fffe03f */
[C---:B------:R-:W-:Y:S01]  /*5f80*/  ISETP.GT.AND P2, PT, R0.reuse, 0x1, PT ;  /* 0x000000010000780c */ /* 0x040fe20003f44270 */
[----:B------:R-:W-:Y:S01]  /*5f90*/  UIADD3 UR13, UR13, 0x1, URZ ;  /* 0x000000010d0d7890 */ /* 0x000fe2000fffe03f */
[----:B------:R-:W-:Y:S01]  /*5fa0*/  VIADD R0, R0, 0xffffffff ;  /* 0xffffffff00007836 */ /* 0x000fe20000000000 */
        /* <DEDUP_REMOVED lines=10> */
.L_x_37:
[----:B------:R-:W-:-:S04]  /*6050*/  ULOP3.LUT UR4, UR42, 0x1, URZ, 0xfc, !UPT ;  /* 0x000000012a047892 */ /* 0x000fc8000f8efc3f */
[----:B------:R-:W-:-:S06]  /*6060*/  UISETP.NE.AND UP0, UPT, UR4, 0x3, UPT ;  /* 0x000000030400788c */ /* 0x000fcc000bf05270 */
[----:B------:R-:W-:-:S13]  /*6070*/  PLOP3.LUT P2, PT, PT, PT, UP0, 0x80, 0x0 ;  /* 0x000000000000781c */ /* 0x000fda0003f4f008 */
[----:B------:R-:W-:Y:S05]  /*6080*/  @!P2 BRA `(.L_x_49) ;  /* 0x000000000004a947 */ /* 0x000fea0003800000 */
[----:B------:R-:W-:Y:S01]  /*6090*/  BPT.TRAP 0x1 ;  /* 0x000000040000795c */ /* 0x000fe20000300000 */
.L_x_49:
[----:B------:R-:W-:Y:S02]  /*60a0*/  UISETP.GT.U32.AND UP0, UPT, UR42, 0x1, UPT ;  /* 0x000000012a00788c */ /* 0x000fe4000bf04070 */
[----:B------:R-:W-:-:S04]  /*60b0*/  ULEA UR4, UR37, UR44, 0x3 ;  /* 0x0000002c25047291 */ /* 0x000fc8000f8e183f */
[----:B------:R-:W-:Y:S01]  /*60c0*/  UIADD3 UR4, UR4, 0x9460, URZ ;  /* 0x0000946004047890 */ /* 0x000fe2000fffe03f */
[----:B------:R-:W-:-:S03]  /*60d0*/  PLOP3.LUT P2, PT, PT, PT, UP0, 0x80, 0x0 ;  /* 0x000000000000781c */ /* 0x000fc60003f4f008 */
[----:B------:R-:W-:-:S09]  /*60e0*/  UPRMT UR4, URZ, 0x654, UR4 ;  /* 0x000006543f047896 */ /* 0x000fd20008000004 */
[----:B------:R-:W-:Y:S01]  /*60f0*/  SYNCS.ARRIVE.TRANS64.RED.A1T0 RZ, [UR4], RZ ;  /* 0x000000ffffff79a7 */ /* 0x000fe20008100404 */
[----:B------:R-:W-:Y:S05]  /*6100*/  @P2 BRA `(.L_x_50) ;  /* 0x0000000000042947 */ /* 0x000fea0003800000 */
[----:B------:R-:W-:Y:S01]  /*6110*/  BPT.TRAP 0x1 ;  /* 0x000000040000795c */ /* 0x000fe20000300000 */
.L_x_50:
[----:B------:R-:W-:Y:S05]  /*6120*/  @!P0 BRA `(.L_x_51) ;  /* 0x0000000000048947 */ /* 0x000fea0003800000 */
[----:B------:R-:W-:Y:S01]  /*6130*/  BPT.TRAP 0x1 ;  /* 0x000000040000795c */ /* 0x000fe20000300000 */
.L_x_51:
[----:B------:R-:W-:-:S04]  /*6140*/  ULEA UR13, UR13, UR44, 0x3 ;  /* 0x0000002c0d0d7291 */ /* 0x000fc8000f8e183f */
[----:B------:R-:W-:-:S04]  /*6150*/  UIADD3 UR13, UR13, 0x9428, URZ ;  /* 0x000094280d0d7890 */ /* 0x000fc8000fffe03f */
[----:B------:R-:W-:-:S09]  /*6160*/  UPRMT UR13, URZ, 0x654, UR13 ;  /* 0x000006543f0d7896 */ /* 0x000fd2000800000d */
[----:B------:R-:W-:Y:S01]  /*6170*/  SYNCS.ARRIVE.TRANS64.RED.A1T0 RZ, [UR13], RZ ;  /* 0x000000ffffff79a7 */ /* 0x000fe2000810040d */
[----:B------:R-:W-:Y:S05]  /*6180*/  @P1 BRA `(.L_x_52) ;  /* 0x0000000000041947 */ /* 0x000fea0003800000 */
[----:B------:R-:W-:Y:S01]  /*6190*/  BPT.TRAP 0x1 ;  /* 0x000000040000795c */ /* 0x000fe20000300000 */
.L_x_52:
[----:B------:R-:W1:Y:S01]  /*61a0*/  SHFL.BFLY PT, R0, R3, 0x1, 0x1f ;  /* 0x0c201f0003007f89 */ /* 0x000e6200000e0000 */
[----:B------:R-:W-:Y:S01]  /*61b0*/  BSSY B0, `(.L_x_53) ;  /* 0x0000023000007945 */ /* 0x000fe20003800000 */
[----:B------:R-:W-:Y:S02]  /*61c0*/  IMAD.MOV.U32 R10, RZ, RZ, 0x3f800000 ;  /* 0x3f800000ff0a7424 */ /* 0x000fe400078e00ff */
[----:B------:R-:W2:Y:S01]  /*61d0*/  SHFL.BFLY PT, R8, R5, 0x1, 0x1f ;  /* 0x0c201f0005087f89 */ /* 0x000ea200000e0000 */
[----:B------:R-:W-:Y:S02]  /*61e0*/  IMAD.MOV.U32 R11, RZ, RZ, 0x7f800000 ;  /* 0x7f800000ff0b7424 */ /* 0x000fe400078e00ff */
[----:B-1----:R-:W-:Y:S01]  /*61f0*/  FADD R0, R0, R3 ;  /* 0x0000000300007221 */ /* 0x002fe20000000000 */
[----:B--2---:R-:W-:-:S04]  /*6200*/  FADD R15, R8, R5 ;  /* 0x00000005080f7221 */ /* 0x004fc80000000000 */
[----:B------:R-:W1:Y:S01]  /*6210*/  SHFL.BFLY PT, R7, R0, 0x2, 0x1f ;  /* 0x0c401f0000077f89 */ /* 0x000e6200000e0000 */
[----:B------:R-:W-:-:S03]  /*6220*/  MOV R8, 0x3f800000 ;  /* 0x3f80000000087802 */ /* 0x000fc60000000f00 */
[----:B------:R-:W2:Y:S01]  /*6230*/  SHFL.BFLY PT, R20, R15, 0x2, 0x1f ;  /* 0x0c401f000f147f89 */ /* 0x000ea200000e0000 */
[C---:B-1----:R-:W-:Y:S01]  /*6240*/  FSETP.NE.AND P0, PT, R0.reuse, -R7, PT ;  /* 0x800000070000720b */ /* 0x042fe20003f05000 */
[----:B------:R-:W-:Y:S01]  /*6250*/  FADD R3, R0, R7 ;  /* 0x0000000700037221 */ /* 0x000fe20000000000 */
[----:B------:R-:W-:Y:S02]  /*6260*/  IMAD.MOV.U32 R7, RZ, RZ, 0x7f800000 ;  /* 0x7f800000ff077424 */ /* 0x000fe400078e00ff */
[----:B--2---:R-:W-:-:S09]  /*6270*/  FADD R5, R15, R20 ;  /* 0x000000140f057221 */ /* 0x004fd20000000000 */
[----:B------:R-:W-:Y:S05]  /*6280*/  @!P0 BRA `(.L_x_54) ;  /* 0x0000000000548947 */ /* 0x000fea0003800000 */
[----:B------:R-:W-:Y:S01]  /*6290*/  VIADD R0, R3, 0x1800000 ;  /* 0x0180000003007836 */ /* 0x000fe20000000000 */
[----:B------:R-:W-:Y:S04]  /*62a0*/  BSSY B1, `(.L_x_55) ;  /* 0x000000c000017945 */ /* 0x000fe80003800000 */
[----:B------:R-:W-:-:S04]  /*62b0*/  LOP3.LUT R0, R0, 0x7f800000, RZ, 0xc0, !PT ;  /* 0x7f80000000007812 */ /* 0x000fc800078ec0ff */
[----:B------:R-:W-:-:S13]  /*62c0*/  ISETP.GT.U32.AND P0, PT, R0, 0x1ffffff, PT ;  /* 0x01ffffff0000780c */ /* 0x000fda0003f04070 */
[----:B------:R-:W-:Y:S05]  /*62d0*/  @P0 BRA `(.L_x_56) ;  /* 0x0000000000100947 */ /* 0x000fea0003800000 */
[----:B------:R-:W-:-:S07]  /*62e0*/  MOV R14, 0x6300 ;  /* 0x00006300000e7802 */ /* 0x000fce0000000f00 */
[----:B------:R-:W-:Y:S05]  /*62f0*/  CALL.REL.NOINC `($__internal_0_$__cuda_sm20_rcp_rn_f32_slowpath) ;  /* 0x0000002c00a87944 */ /* 0x000fea0003c00000 */
[----:B------:R-:W-:Y:S01]  /*6300*/  IMAD.MOV.U32 R8, RZ, RZ, R0 ;  /* 0x000000ffff087224 */ /* 0x000fe200078e0000 */
[----:B------:R-:W-:Y:S06]  /*6310*/  BRA `(.L_x_57) ;  /* 0x0000000000107947 */ /* 0x000fec0003800000 */
.L_x_56:
[----:B------:R-:W1:Y:S02]  /*6320*/  MUFU.RCP R8, R3 ;  /* 0x0000000300087308 */ /* 0x000e640000001000 */
[----:B-1----:R-:W-:-:S04]  /*6330*/  FFMA R0, R3, R8, -1 ;  /* 0xbf80000003007423 */ /* 0x002fc80000000008 */
[----:B------:R-:W-:-:S04]  /*6340*/  FADD.FTZ R9, -R0, -RZ ;  /* 0x800000ff00097221 */ /* 0x000fc80000010100 */
[----:B------:R-:W-:-:S07]  /*6350*/  FFMA R8, R8, R9, R8 ;  /* 0x0000000908087223 */ /* 0x000fce0000000008 */
.L_x_57:
[----:B------:R-:W-:Y:S05]  /*6360*/  BSYNC B1 ;  /* 0x0000000000017941 */ /* 0x000fea0003800000 */
.L_x_55:
[----:B------:R-:W-:Y:S01]  /*6370*/  FSETP.GEU.AND P0, PT, |R3|, 1.175494350822287508e-38, PT ;  /* 0x008000000300780b */ /* 0x000fe20003f0e200 */
[----:B------:R-:W-:-:S12]  /*6380*/  ULDC UR4, c[0x0][0x600] ;  /* 0x0001800000047ab9 */ /* 0x000fd80000000800 */
[----:B------:R-:W-:-:S04]  /*6390*/  @!P0 FMUL R3, R3, 16777216 ;  /* 0x4b80000003038820 */ /* 0x000fc80000400000 */
[----:B------:R-:W1:Y:S02]  /*63a0*/  MUFU.LG2 R0, R3 ;  /* 0x0000000300007308 */ /* 0x000e640000000c00 */
[----:B-1----:R-:W-:-:S04]  /*63b0*/  @!P0 FADD R0, R0, -24 ;  /* 0xc1c0000000008421 */ /* 0x002fc80000000000 */
[----:B------:R-:W-:-:S04]  /*63c0*/  FMUL R11, R0, 0.69314718246459960938 ;  /* 0x3f317218000b7820 */ /* 0x000fc80000400000 */
[----:B------:R-:W-:-:S07]  /*63d0*/  FFMA R11, R4, UR4, R11 ;  /* 0x00000004040b7c23 */ /* 0x000fce000800000b */
.L_x_54:
[----:B------:R-:W-:Y:S05]  /*63e0*/  BSYNC B0 ;  /* 0x0000000000007941 */ /* 0x000fea0003800000 */
.L_x_53:
[----:B------:R-:W-:Y:S01]  /*63f0*/  FSETP.NE.AND P0, PT, R15, -R20, PT ;  /* 0x800000140f00720b */ /* 0x000fe20003f05000 */
[----:B------:R-:W-:Y:S01]  /*6400*/  ULDC UR4, c[0x0][0x608] ;  /* 0x0001820000047ab9 */ /* 0x000fe20000000800 */
[----:B------:R-:W-:Y:S01]  /*6410*/  BSSY B0, `(.L_x_58) ;  /* 0x0000021000007945 */ /* 0x000fe20003800000 */
[----:B------:R-:W-:-:S04]  /*6420*/  FMUL R8, R8, UR4 ;  /* 0x0000000408087c20 */ /* 0x000fc80008400000 */
        /* <DEDUP_REMOVED lines=8> */
[----:B------:R-:W-:Y:S06]  /*64b0*/  @!P0 BRA `(.L_x_59) ;  /* 0x0000000000588947 */ /* 0x000fec0003800000 */
[----:B------:R-:W-:Y:S01]  /*64c0*/  VIADD R0, R5, 0x1800000 ;  /* 0x0180000005007836 */ /* 0x000fe20000000000 */
[----:B------:R-:W-:Y:S04]  /*64d0*/  BSSY B1, `(.L_x_60) ;  /* 0x000000d000017945 */ /* 0x000fe80003800000 */
[----:B------:R-:W-:-:S04]  /*64e0*/  LOP3.LUT R0, R0, 0x7f800000, RZ, 0xc0, !PT ;  /* 0x7f80000000007812 */ /* 0x000fc800078ec0ff */
[----:B------:R-:W-:-:S13]  /*64f0*/  ISETP.GT.U32.AND P0, PT, R0, 0x1ffffff, PT ;  /* 0x01ffffff0000780c */ /* 0x000fda0003f04070 */
[----:B------:R-:W-:Y:S05]  /*6500*/  @P0 BRA `(.L_x_61) ;  /* 0x0000000000140947 */ /* 0x000fea0003800000 */
[----:B------:R-:W-:Y:S01]  /*6510*/  IMAD.MOV.U32 R3, RZ, RZ, R5 ;  /* 0x000000ffff037224 */ /* 0x000fe200078e0005 */
[----:B------:R-:W-:-:S07]  /*6520*/  MOV R14, 0x6540 ;  /* 0x00006540000e7802 */ /* 0x000fce0000000f00 */
[----:B------:R-:W-:Y:S05]  /*6530*/  CALL.REL.NOINC `($__internal_0_$__cuda_sm20_rcp_rn_f32_slowpath) ;  /* 0x0000002c00187944 */ /* 0x000fea0003c00000 */
[----:B------:R-:W-:Y:S01]  /*6540*/  IMAD.MOV.U32 R10, RZ, RZ, R0 ;  /* 0x000000ffff0a7224 */ /* 0x000fe200078e0000 */
[----:B------:R-:W-:Y:S06]  /*6550*/  BRA `(.L_x_62) ;  /* 0x0000000000107947 */ /* 0x000fec0003800000 */
.L_x_61:
[----:B------:R-:W1:Y:S02]  /*6560*/  MUFU.RCP R10, R5 ;  /* 0x00000005000a7308 */ /* 0x000e640000001000 */
[----:B-1----:R-:W-:-:S04]  /*6570*/  FFMA R0, R5, R10, -1 ;  /* 0xbf80000005007423 */ /* 0x002fc8000000000a */
[----:B------:R-:W-:-:S04]  /*6580*/  FADD.FTZ R3, -R0, -RZ ;  /* 0x800000ff00037221 */ /* 0x000fc80000010100 */
[----:B------:R-:W-:-:S07]  /*6590*/  FFMA R10, R10, R3, R10 ;  /* 0x000000030a0a7223 */ /* 0x000fce000000000a */
.L_x_62:
[----:B------:R-:W-:Y:S05]  /*65a0*/  BSYNC B1 ;  /* 0x0000000000017941 */ /* 0x000fea0003800000 */
.L_x_60:
[----:B------:R-:W-:Y:S01]  /*65b0*/  FSETP.GEU.AND P0, PT, |R5|, 1.175494350822287508e-38, PT ;  /* 0x008000000500780b */ /* 0x000fe20003f0e200 */
[----:B------:R-:W-:-:S12]  /*65c0*/  ULDC UR4, c[0x0][0x600] ;  /* 0x0001800000047ab9 */ /* 0x000fd80000000800 */
[----:B------:R-:W-:-:S04]  /*65d0*/  @!P0 FMUL R5, R5, 16777216 ;  /* 0x4b80000005058820 */ /* 0x000fc80000400000 */
[----:B------:R-:W1:Y:S02]  /*65e0*/  MUFU.LG2 R0, R5 ;  /* 0x0000000500007308 */ /* 0x000e640000000c00 */
[----:B-1----:R-:W-:-:S04]  /*65f0*/  @!P0 FADD R0, R0, -24 ;  /* 0xc1c0000000008421 */ /* 0x002fc80000000000 */
[----:B------:R-:W-:-:S04]  /*6600*/  FMUL R7, R0, 0.69314718246459960938 ;  /* 0x3f31721800077820 */ /* 0x000fc80000400000 */
[----:B------:R-:W-:-:S07]  /*6610*/  FFMA R7, R6, UR4, R7 ;  /* 0x0000000406077c23 */ /* 0x000fce0008000007 */
.L_x_59:
[----:B------:R-:W-:Y:S05]  /*6620*/  BSYNC B0 ;  /* 0x0000000000007941 */ /* 0x000fea0003800000 */
.L_x_58:
[----:B------:R-:W-:Y:S01]  /*6630*/  SHF.L.U32 R0, R74, 0x1f, RZ ;  /* 0x0000001f4a007819 */ /* 0x000fe200000006ff */
[----:B------:R-:W-:Y:S01]  /*6640*/  UISETP.NE.AND UP0, UPT, UR40, 0x1, UPT ;  /* 0x000000012800788c */ /* 0x000fe2000bf05270 */
[----:B------:R-:W-:Y:S01]  /*6650*/  LOP3.LUT P0, RZ, R2, 0x3, RZ, 0xc0, !PT ;  /* 0x0000000302ff7812 */ /* 0x000fe2000780c0ff */
[----:B------:R-:W-:Y:S01]  /*6660*/  UISETP.NE.AND UP1, UPT, UR40, 0x2, UPT ;  /* 0x000000022800788c */ /* 0x000fe2000bf25270 */
[----:B------:R-:W1:Y:S01]  /*6670*/  SYNCS.PHASECHK.TRANS64.TRYWAIT P1, [UR12+0x8], R0 ;  /* 0x00000800ff0075a7 */ /* 0x000e62000802014c */
[----:B------:R-:W-:Y:S02]  /*6680*/  ULDC UR4, c[0x0][0x608] ;  /* 0x0001820000047ab9 */ /* 0x000fe40000000800 */
[----:B------:R-:W-:-:S05]  /*6690*/  FMUL R10, R10, UR4 ;  /* 0x000000040a0a7c20 */ /* 0x000fca0008400000 */
[----:B------:R-:W-:Y:S02]  /*66a0*/  @!UP0 ULOP3.LUT UP2, URZ, UR37, 0x2, URZ, 0xc0, !UPT ;  /* 0x00000002253f8892 */ /* 0x000fe4000f84c03f */
[----:B------:R-:W-:Y:S02]  /*66b0*/  @!UP0 ULOP3.LUT UR37, UR37, 0x1, URZ, 0xc0, !UPT ;  /* 0x0000000125258892 */ /* 0x000fe4000f8ec03f */
[----:B------:R-:W-:Y:S02]  /*66c0*/  @!UP0 USEL UR5, URZ, 0x1, UP2 ;  /* 0x000000013f058887 */ /* 0x000fe40009000000 */
[----:B------:R-:W-:Y:S02]  /*66d0*/  @!UP1 UIADD3 UR6, UR37, 0x1, URZ ;  /* 0x0000000125069890 */ /* 0x000fe4000fffe03f */
[----:B------:R-:W-:Y:S02]  /*66e0*/  @!UP0 ULOP3.LUT UR38, UR38, UR5, URZ, 0x3c, !UPT ;  /* 0x0000000526268292 */ /* 0x000fe4000f8e3c3f */
[----:B------:R-:W-:-:S02]  /*66f0*/  @!UP1 UISETP.GT.U32.AND UP2, UPT, UR6, 0x1, UPT ;  /* 0x000000010600988c */ /* 0x000fc4000bf44070 */
[----:B------:R-:W-:Y:S02]  /*6700*/  @!UP1 ULOP3.LUT UR37, UR37, 0x1, URZ, 0xc, !UPT ;  /* 0x0000000125259892 */ /* 0x000fe4000f8e0c3f */
[----:B------:R-:W-:-:S04]  /*6710*/  @!UP1 USEL UR5, URZ, 0x1, !UP2 ;  /* 0x000000013f059887 */ /* 0x000fc8000d000000 */
[----:B------:R-:W-:Y:S01]  /*6720*/  @!UP1 ULOP3.LUT UR38, UR38, UR5, URZ, 0x3c, !UPT ;  /* 0x0000000526269292 */ /* 0x000fe2000f8e3c3f */
[----:B-1----:R-:W-:Y:S11]  /*6730*/  @!P1 BRA `(.L_x_63) ;  /* 0x0000002400a09947 */ /* 0x002ff60003800000 */
.L_x_126:
[----:B------:R-:W-:Y:S04]  /*6740*/  BSSY B0, `(.L_x_64) ;  /* 0x000001b000007945 */ /* 0x000fe80003800000 */
[----:B------:R-:W-:Y:S05]  /*6750*/  @P0 BRA `(.L_x_65) ;  /* 0x0000000000640947 */ /* 0x000fea0003800000 */
[----:B------:R-:W2:Y:S01]  /*6760*/  LDC.64 R8, c[0x0][0x688] ;  /* 0x0001a200ff087b82 */ /* 0x000ea20000000a00 */
[----:B-1----:R-:W-:Y:S01]  /*6770*/  LOP3.LUT R0, R2, 0x60, RZ, 0xc0, !PT ;  /* 0x0000006002007812 */ /* 0x002fe200078ec0ff */
[----:B------:R-:W-:Y:S01]  /*6780*/  IMAD.MOV R6, RZ, RZ, -R23 ;  /* 0x000000ffff067224 */ /* 0x000fe200078e0a17 */
[----:B------:R-:W-:Y:S01]  /*6790*/  SHF.R.U32.HI R4, RZ, 0x2, R2 ;  /* 0x00000002ff047819 */ /* 0x000fe20000011602 */
[----:B------:R-:W-:Y:S01]  /*67a0*/  ULDC UR4, c[0x0][0xa10] ;  /* 0x0002840000047ab9 */ /* 0x000fe20000000800 */
[----:B------:R-:W-:Y:S01]  /*67b0*/  SHF.R.U32.HI R0, RZ, 0x5, R0 ;  /* 0x00000005ff007819 */ /* 0x000fe20000011600 */
[----:B------:R-:W-:Y:S01]  /*67c0*/  IMAD.SHL.U32 R3, R73, 0x40, RZ ;  /* 0x0000004049037824 */ /* 0x000fe200078e00ff */
[----:B------:R-:W-:-:S03]  /*67d0*/  LOP3.LUT R4, R4, 0x7, RZ, 0xc0, !PT ;  /* 0x0000000704047812 */ /* 0x000fc600078ec0ff */
[----:B------:R-:W-:Y:S02]  /*67e0*/  IMAD.SHL.U32 R5, R0, 0x10, RZ ;  /* 0x0000001000057824 */ /* 0x000fe400078e00ff */
[----:B------:R-:W-:Y:S01]  /*67f0*/  IMAD R0, R6, UR4, R19 ;  /* 0x0000000406007c24 */ /* 0x000fe2000f8e0213 */
[----:B------:R-:W-:Y:S02]  /*6800*/  ULDC UR4, c[0x0][0x288] ;  /* 0x0000a20000047ab9 */ /* 0x000fe40000000800 */
[----:B------:R-:W-:-:S04]  /*6810*/  LOP3.LUT R4, R5, 0xfffffff0, R4, 0xe2, !PT ;  /* 0xfffffff005047812 */ /* 0x000fc800078ee204 */
[----:B------:R-:W-:-:S04]  /*6820*/  IADD3 R5, R3, R4, RZ ;  /* 0x0000000403057210 */ /* 0x000fc80007ffe0ff */
[C---:B------:R-:W-:Y:S01]  /*6830*/  ISETP.GE.U32.AND P0, PT, R5.reuse, UR4, PT ;  /* 0x0000000405007c0c */ /* 0x040fe2000bf06070 */
[----:B--2---:R-:W-:Y:S02]  /*6840*/  IMAD R0, R0, R8, R3 ;  /* 0x0000000800007224 */ /* 0x004fe400078e0203 */
[----:B------:R-:W-:Y:S02]  /*6850*/  VIADD R6, R5, 0x8 ;  /* 0x0000000805067836 */ /* 0x000fe40000000000 */
[----:B------:R-:W-:-:S03]  /*6860*/  IMAD R3, R9, UR36, R0 ;  /* 0x0000002409037c24 */ /* 0x000fc6000f8e0200 */
[----:B------:R-:W-:Y:S01]  /*6870*/  ISETP.GE.U32.AND P1, PT, R6, UR4, PT ;  /* 0x0000000406007c0c */ /* 0x000fe2000bf26070 */
[----:B------:R-:W-:Y:S01]  /*6880*/  ULDC.64 UR4, c[0x0][0x680] ;  /* 0x0001a00000047ab9 */ /* 0x000fe20000000a00 */
[----:B------:R-:W-:-:S04]  /*6890*/  IADD3 R0, P2, R4, R3, RZ ;  /* 0x0000000304007210 */ /* 0x000fc80007f5e0ff */
[----:B------:R-:W-:Y:S02]  /*68a0*/  LEA.HI.X.SX32 R3, R3, RZ, 0x1, P2 ;  /* 0x000000ff03037211 */ /* 0x000fe400010f0eff */
[----:B------:R-:W-:-:S04]  /*68b0*/  LEA R4, P2, R0, UR4, 0x2 ;  /* 0x0000000400047c11 */ /* 0x000fc8000f8410ff */
[----:B------:R-:W-:-:S05]  /*68c0*/  LEA.HI.X R5, R0, UR5, R3, 0x2, P2 ;  /* 0x0000000500057c11 */ /* 0x000fca00090f1403 */
[----:B------:R2:W-:Y:S04]  /*68d0*/  @!P0 STG.E desc[UR50][R4.64], R11 ;  /* 0x0000000b04008986 */ /* 0x0005e8000c101932 */
[----:B------:R2:W-:Y:S02]  /*68e0*/  @!P1 STG.E desc[UR50][R4.64+0x20], R7 ;  /* 0x0000200704009986 */ /* 0x0005e4000c101932 */
.L_x_65:
[----:B------:R-:W-:Y:S05]  /*68f0*/  BSYNC B0 ;  /* 0x0000000000007941 */ /* 0x000fea0003800000 */
.L_x_64:
[----:B------:R-:W-:Y:S01]  /*6900*/  ULDC.64 UR4, c[0x0][0x730] ;  /* 0x0001cc0000047ab9 */ /* 0x000fe20000000a00 */
[-C--:B------:R-:W-:Y:S01]  /*6910*/  FMUL R58, R58, R10.reuse ;  /* 0x0000000a3a3a7220 */ /* 0x080fe20000400000 */
[----:B------:R-:W-:Y:S01]  /*6920*/  ISETP.NE.U32.AND P0, PT, RZ, UR4, PT ;  /* 0x00000004ff007c0c */ /* 0x000fe2000bf05070 */
[-C--:B------:R-:W-:Y:S01]  /*6930*/  FMUL R36, R59, R10.reuse ;  /* 0x0000000a3b247220 */ /* 0x080fe20000400000 */
[-C--:B------:R-:W-:Y:S01]  /*6940*/  FMUL R62, R62, R10.reuse ;  /* 0x0000000a3e3e7220 */ /* 0x080fe20000400000 */
[-C--:B------:R-:W-:Y:S01]  /*6950*/  FMUL R38, R63, R10.reuse ;  /* 0x0000000a3f267220 */ /* 0x080fe20000400000 */
[----:B------:R-:W-:Y:S01]  /*6960*/  ISETP.NE.AND.EX P0, PT, RZ, UR5, PT, P0 ;  /* 0x00000005ff007c0c */ /* 0x000fe2000bf05300 */
[-C--:B------:R-:W-:Y:S01]  /*6970*/  FMUL R66, R66, R10.reuse ;  /* 0x0000000a42427220 */ /* 0x080fe20000400000 */
[-C--:B------:R-:W-:Y:S01]  /*6980*/  FMUL R40, R67, R10.reuse ;  /* 0x0000000a43287220 */ /* 0x080fe20000400000 */
[-C--:B------:R-:W-:Y:S01]  /*6990*/  FMUL R70, R70, R10.reuse ;  /* 0x0000000a46467220 */ /* 0x080fe20000400000 */
[----:B------:R-:W-:-:S09]  /*69a0*/  FMUL R42, R71, R10 ;  /* 0x0000000a472a7220 */ /* 0x000fd20000400000 */
[----:B------:R-:W-:Y:S05]  /*69b0*/  @P0 BRA `(.L_x_66) ;  /* 0x0000000000240947 */ /* 0x000fea0003800000 */
[----:B------:R-:W-:Y:S02]  /*69c0*/  ULDC.64 UR4, c[0x0][0x728] ;  /* 0x0001ca0000047ab9 */ /* 0x000fe40000000a00 */
[----:B------:R-:W-:-:S04]  /*69d0*/  ISETP.NE.U32.AND P0, PT, RZ, UR4, PT ;  /* 0x00000004ff007c0c */ /* 0x000fc8000bf05070 */
[----:B------:R-:W-:-:S13]  /*69e0*/  ISETP.NE.AND.EX P0, PT, RZ, UR5, PT, P0 ;  /* 0x00000005ff007c0c */ /* 0x000fda000bf05300 */
[----:B------:R-:W-:Y:S05]  /*69f0*/  @!P0 BRA `(.L_x_67) ;  /* 0x00000000000c8947 */ /* 0x000fea0003800000 */
[----:B--2---:R-:W2:Y:S02]  /*6a00*/  LDC.64 R4, c[0x0][0x728] ;  /* 0x0001ca00ff047b82 */ /* 0x004ea40000000a00 */
[----:B--2---:R3:W5:Y:S01]  /*6a10*/  LDG.E R72, desc[UR50][R4.64] ;  /* 0x0000003204487981 */ /* 0x004762000c1e1900 */
[----:B------:R-:W-:Y:S05]  /*6a20*/  BRA `(.L_x_66) ;  /* 0x0000000000087947 */ /* 0x000fea0003800000 */
.L_x_67:
[----:B------:R-:W-:Y:S02]  /*6a30*/  ULDC UR4, c[0x0][0x720] ;  /* 0x0001c80000047ab9 */ /* 0x000fe40000000800 */
[----:B------:R-:W-:-:S07]  /*6a40*/  IMAD.U32 R72, RZ, RZ, UR4 ;  /* 0x00000004ff487e24 */ /* 0x000fce000f8e00ff */
.L_x_66:
[----:B-1----:R-:W-:-:S04]  /*6a50*/  MOV R0, RZ ;  /* 0x000000ff00007202 */ /* 0x002fc80000000f00 */
[----:B------:R-:W-:-:S13]  /*6a60*/  LOP3.LUT P0, RZ, R0, 0x1bf, RZ, 0xc0, !PT ;  /* 0x000001bf00ff7812 */ /* 0x000fda000780c0ff */
[----:B------:R-:W-:Y:S05]  /*6a70*/  @!P0 BRA `(.L_x_68) ;  /* 0x0000000000408947 */ /* 0x000fea0003800000 */
[----:B------:R-:W-:Y:S01]  /*6a80*/  MOV R0, 0x0 ;  /* 0x0000000000007802 */ /* 0x000fe20000000f00 */
[----:B------:R-:W-:Y:S01]  /*6a90*/  ULDC.64 UR4, c[0x4][0x68] ;  /* 0x01001a0000047ab9 */ /* 0x000fe20000000a00 */
[----:B------:R-:W-:Y:S01]  /*6aa0*/  ULDC.64 UR6, c[0x4][0x8] ;  /* 0x0100020000067ab9 */ /* 0x000fe20000000a00 */
[----:B--23--:R-:W-:Y:S01]  /*6ab0*/  IMAD.U32 R4, RZ, RZ, UR4 ;  /* 0x00000004ff047e24 */ /* 0x00cfe2000f8e00ff */
[----:B------:R1:W2:Y:S01]  /*6ac0*/  LDC.64 R14, c[0x4][R0] ;  /* 0x01000000000e7b82 */ /* 0x0002a20000000a00 */
[----:B------:R-:W-:Y:S01]  /*6ad0*/  IMAD.U32 R5, RZ, RZ, UR5 ;  /* 0x00000005ff057e24 */ /* 0x000fe2000f8e00ff */
[----:B------:R-:W-:Y:S01]  /*6ae0*/  ULDC.64 UR4, c[0x4][0x70] ;  /* 0x01001c0000047ab9 */ /* 0x000fe20000000a00 */
[----:B------:R-:W-:Y:S01]  /*6af0*/  IMAD.U32 R10, RZ, RZ, UR6 ;  /* 0x00000006ff0a7e24 */ /* 0x000fe2000f8e00ff */
[----:B------:R-:W-:Y:S01]  /*6b00*/  MOV R12, 0x1 ;  /* 0x00000001000c7802 */ /* 0x000fe20000000f00 */
[----:B------:R-:W-:Y:S02]  /*6b10*/  IMAD.U32 R6, RZ, RZ, UR4 ;  /* 0x00000004ff067e24 */ /* 0x000fe4000f8e00ff */
[----:B------:R-:W-:-:S02]  /*6b20*/  IMAD.U32 R7, RZ, RZ, UR5 ;  /* 0x00000005ff077e24 */ /* 0x000fc4000f8e00ff */
[----:B------:R-:W-:Y:S02]  /*6b30*/  IMAD.U32 R11, RZ, RZ, UR7 ;  /* 0x00000007ff0b7e24 */ /* 0x000fe4000f8e00ff */
[----:B------:R-:W-:Y:S02]  /*6b40*/  IMAD.MOV.U32 R8, RZ, RZ, 0x70 ;  /* 0x00000070ff087424 */ /* 0x000fe400078e00ff */
[----:B-1----:R-:W-:-:S07]  /*6b50*/  IMAD.MOV.U32 R13, RZ, RZ, RZ ;  /* 0x000000ffff0d7224 */ /* 0x002fce00078e00ff */
[----:B------:R-:W-:-:S07]  /*6b60*/  LEPC R20, `(.L_x_68) ;  /* 0x000000001014794e */ /* 0x000fce0000000000 */
[----:B--2--5:R-:W-:Y:S05]  /*6b70*/  CALL.ABS.NOINC R14 ;  /* 0x000000000e007343 */ /* 0x024fea0003c00000 */
.L_x_68:
[----:B------:R-:W-:Y:S02]  /*6b80*/  IMAD.U32 R24, RZ, RZ, UR44 ;  /* 0x0000002cff187e24 */ /* 0x000fe4000f8e00ff */
[----:B------:R-:W-:-:S04]  /*6b90*/  IMAD.U32 R3, RZ, RZ, UR40 ;  /* 0x00000028ff037e24 */ /* 0x000fc8000f8e00ff */
[----:B------:R-:W-:-:S04]  /*6ba0*/  IMAD R24, R3, 0x1200, R24 ;  /* 0x0000120003187824 */ /* 0x000fc800078e0218 */
[----:B------:R-:W-:-:S05]  /*6bb0*/  VIADD R25, R24, 0x5e00 ;  /* 0x00005e0018197836 */ /* 0x000fca0000000000 */
        /* <DEDUP_REMOVED lines=10> */
[----:B------:R-:W-:Y:S01]  /*6c60*/  MOV R11, UR7 ;  /* 0x00000007000b7c02 */ /* 0x000fe20008000f00 */
[----:B------:R-:W-:Y:S02]  /*6c70*/  IMAD.U32 R6, RZ, RZ, UR4 ;  /* 0x00000004ff067e24 */ /* 0x000fe4000f8e00ff */
[----:B------:R-:W-:-:S02]  /*6c80*/  IMAD.U32 R7, RZ, RZ, UR5 ;  /* 0x00000005ff077e24 */ /* 0x000fc4000f8e00ff */
[----:B------:R-:W-:Y:S02]  /*6c90*/  IMAD.MOV.U32 R8, RZ, RZ, 0x70 ;  /* 0x00000070ff087424 */ /* 0x000fe400078e00ff */
[----:B------:R-:W-:Y:S02]  /*6ca0*/  IMAD.MOV.U32 R12, RZ, RZ, 0x1 ;  /* 0x00000001ff0c7424 */ /* 0x000fe400078e00ff */
[----:B-1----:R-:W-:-:S07]  /*6cb0*/  IMAD.MOV.U32 R13, RZ, RZ, RZ ;  /* 0x000000ffff0d7224 */ /* 0x002fce00078e00ff */
[----:B------:R-:W-:-:S07]  /*6cc0*/  LEPC R20, `(.L_x_69) ;  /* 0x000000001014794e */ /* 0x000fce0000000000 */
[----:B--2--5:R-:W-:Y:S05]  /*6cd0*/  CALL.ABS.NOINC R14 ;  /* 0x000000000e007343 */ /* 0x024fea0003c00000 */
.L_x_69:
[C---:B------:R-:W-:Y:S01]  /*6ce0*/  IMAD.SHL.U32 R0, R2.reuse, 0x10, RZ ;  /* 0x0000001002007824 */ /* 0x040fe200078e00ff */
[----:B--23--:R-:W-:Y:S01]  /*6cf0*/  SHF.R.U32.HI R5, RZ, 0x1, R2 ;  /* 0x00000001ff057819 */ /* 0x00cfe20000011602 */
[C---:B------:R-:W-:Y:S01]  /*6d00*/  IMAD.SHL.U32 R3, R2.reuse, 0x20, RZ ;  /* 0x0000002002037824 */ /* 0x040fe200078e00ff */
[----:B------:R-:W-:Y:S01]  /*6d10*/  ULDC.64 UR4, c[0x0][0x730] ;  /* 0x0001cc0000047ab9 */ /* 0x000fe20000000a00 */
[----:B------:R-:W-:Y:S01]  /*6d20*/  IMAD.SHL.U32 R6, R2, 0x4, RZ ;  /* 0x0000000402067824 */ /* 0x000fe200078e00ff */
[----:B------:R-:W-:Y:S02]  /*6d30*/  LOP3.LUT R0, R0, 0x600, RZ, 0xc0, !PT ;  /* 0x0000060000007812 */ /* 0x000fe400078ec0ff */
[----:B------:R-:W-:Y:S02]  /*6d40*/  LOP3.LUT R4, R3, 0xc0, RZ, 0xc0, !PT ;  /* 0x000000c003047812 */ /* 0x000fe400078ec0ff */
[----:B------:R-:W-:Y:S02]  /*6d50*/  LOP3.LUT R0, R0, 0x20, R3, 0xf8, !PT ;  /* 0x0000002000007812 */ /* 0x000fe400078ef803 */
[----:B------:R-:W-:-:S02]  /*6d60*/  LOP3.LUT R5, R4, 0x8, R5, 0xf8, !PT ;  /* 0x0000000804057812 */ /* 0x000fc400078ef805 */
[----:B------:R-:W-:Y:S02]  /*6d70*/  LOP3.LUT R4, R0, 0x100, R3, 0xf8, !PT ;  /* 0x0000010000047812 */ /* 0x000fe400078ef803 */
[----:B------:R-:W-:Y:S02]  /*6d80*/  LOP3.LUT R0, R2, 0x7f, RZ, 0xc0, !PT ;  /* 0x0000007f02007812 */ /* 0x000fe400078ec0ff */
[----:B------:R-:W-:Y:S01]  /*6d90*/  ISETP.NE.U32.AND P0, PT, RZ, UR4, PT ;  /* 0x00000004ff007c0c */ /* 0x000fe2000bf05070 */
[----:B------:R-:W-:Y:S01]  /*6da0*/  ULDC UR4, c[0x0][0x720] ;  /* 0x0001c80000047ab9 */ /* 0x000fe20000000800 */
[----:B------:R-:W-:Y:S01]  /*6db0*/  LOP3.LUT R5, R5, 0x18, R6, 0x78, !PT ;  /* 0x0000001805057812 */ /* 0x000fe200078e7806 */
[----:B------:R-:W-:Y:S01]  /*6dc0*/  VIADD R0, R0, 0x1f ;  /* 0x0000001f00007836 */ /* 0x000fe20000000000 */
[----:B------:R-:W-:Y:S02]  /*6dd0*/  ISETP.NE.AND.EX P0, PT, RZ, UR5, PT, P0 ;  /* 0x00000005ff007c0c */ /* 0x000fe4000bf05300 */
[----:B------:R-:W-:-:S02]  /*6de0*/  LOP3.LUT R26, R4, R5, RZ, 0xfc, !PT ;  /* 0x00000005041a7212 */ /* 0x000fc400078efcff */
[----:B------:R-:W-:Y:S02]  /*6df0*/  ISETP.GT.U32.AND P1, PT, R0, 0x3e, PT ;  /* 0x0000003e0000780c */ /* 0x000fe40003f24070 */
[----:B-----5:R-:W-:Y:S01]  /*6e00*/  FSEL R3, R72, UR4, !P0 ;  /* 0x0000000448037c08 */ /* 0x020fe2000c000000 */
[----:B------:R-:W-:Y:S01]  /*6e10*/  IMAD R25, R26, 0x2, R25 ;  /* 0x000000021a197824 */ /* 0x000fe200078e0219 */
[----:B------:R-:W-:Y:S01]  /*6e20*/  LOP3.LUT P0, RZ, R2, 0x4, RZ, 0xc0, !PT ;  /* 0x0000000402ff7812 */ /* 0x000fe2000780c0ff */
[----:B------:R-:W-:Y:S02]  /*6e30*/  IMAD R26, R26, 0x2, R24 ;  /* 0x000000021a1a7824 */ /* 0x000fe400078e0218 */
[-C--:B------:R-:W-:Y:S01]  /*6e40*/  FMUL R0, R56, R3.reuse ;  /* 0x0000000338007220 */ /* 0x080fe20000400000 */
        /* <DEDUP_REMOVED lines=15> */
[----:B------:R-:W-:Y:S01]  /*6f40*/  VIADD R27, R25, 0x20 ;  /* 0x00000020191b7836 */ /* 0x000fe20000000000 */
[----:B------:R-:W-:-:S02]  /*6f50*/  F2FP.F16.F32.PACK_AB R28, R5, R0 ;  /* 0x00000000051c723e */ /* 0x000fc400000000ff */
[----:B------:R-:W-:Y:S02]  /*6f60*/  F2FP.F16.F32.PACK_AB R29, R7, R4 ;  /* 0x00000004071d723e */ /* 0x000fe400000000ff */
[----:B------:R-:W-:Y:S02]  /*6f70*/  F2FP.F16.F32.PACK_AB R30, R9, R6 ;  /* 0x00000006091e723e */ /* 0x000fe400000000ff */
[----:B------:R-:W-:Y:S02]  /*6f80*/  @P0 IADD3 R27, R25, -0x20, RZ ;  /* 0xffffffe0191b0810 */ /* 0x000fe40007ffe0ff */
[----:B------:R-:W-:Y:S02]  /*6f90*/  F2FP.F16.F32.PACK_AB R31, R11, R8 ;  /* 0x000000080b1f723e */ /* 0x000fe400000000ff */
[----:B------:R-:W-:Y:S02]  /*6fa0*/  F2FP.F16.F32.PACK_AB R4, R13, R10 ;  /* 0x0000000a0d04723e */ /* 0x000fe400000000ff */
[----:B------:R-:W-:-:S02]  /*6fb0*/  F2FP.F16.F32.PACK_AB R5, R15, R12 ;  /* 0x0000000c0f05723e */ /* 0x000fc400000000ff */
[----:B------:R-:W-:Y:S02]  /*6fc0*/  F2FP.F16.F32.PACK_AB R6, R21, R14 ;  /* 0x0000000e1506723e */ /* 0x000fe400000000ff */
[----:B------:R-:W-:Y:S01]  /*6fd0*/  F2FP.F16.F32.PACK_AB R7, R3, R20 ;  /* 0x000000140307723e */ /* 0x000fe200000000ff */
[----:B------:R-:W-:Y:S06]  /*6fe0*/  @P1 BRA `(.L_x_70) ;  /* 0x0000000000041947 */ /* 0x000fec0003800000 */
[----:B------:R-:W-:-:S04]  /*6ff0*/  DEPBAR.LE SB0, 0x0 ;  /* 0x000080000000791a */ /* 0x000fc80000000000 */
.L_x_70:
[----:B------:R-:W-:Y:S05]  /*7000*/  WARPSYNC.ALL ;  /* 0x0000000000007948 */ /* 0x000fea0003800000 */
[----:B------:R-:W-:Y:S06]  /*7010*/  BAR.SYNC.DEFER_BLOCKING 0x1, 0x80 ;  /* 0x0042000000007b1d */ /* 0x000fec0000010000 */
[----:B------:R-:W-:Y:S01]  /*7020*/  BSSY B0, `(.L_x_71) ;  /* 0x000001a000007945 */ /* 0x000fe20003800000 */
[----:B------:R1:W-:Y:S04]  /*7030*/  STSM.16.M88.4 [R26+0x5e00], R28 ;  /* 0x005e001c1a007844 */ /* 0x0003e80000000200 */
[----:B------:R1:W-:Y:S01]  /*7040*/  STSM.16.M88.4 [R27], R4 ;  /* 0x000000041b007844 */ /* 0x0003e20000000200 */
[----:B------:R-:W-:Y:S01]  /*7050*/  @!PT LDS RZ, [RZ] ;  /* 0x00000000fffff984 */ /* 0x000fe20000000800 */
[----:B------:R-:W-:Y:S01]  /*7060*/  @!PT LDS RZ, [RZ] ;  /* 0x00000000fffff984 */ /* 0x000fe20000000800 */
[----:B------:R-:W-:Y:S01]  /*7070*/  @!PT LDS RZ, [RZ] ;  /* 0x00000000fffff984 */ /* 0x000fe20000000800 */
[----:B------:R-:W-:Y:S01]  /*7080*/  @!PT LDS RZ, [RZ] ;  /* 0x00000000fffff984 */ /* 0x000fe20000000800 */
[----:B------:R2:W-:Y:S06]  /*7090*/  MEMBAR.ALL.CTA ;  /* 0x0000000000007992 */ /* 0x0005ec0000008000 */
[----:B--2---:R-:W2:Y:S02]  /*70a0*/  FENCE.VIEW.ASYNC.S ;  /* 0x00000000000073c6 */ /* 0x004ea40000000000 */
[----:B--2---:R-:W-:Y:S06]  /*70b0*/  BAR.SYNC.DEFER_BLOCKING 0x1, 0x80 ;  /* 0x0042000000007b1d */ /* 0x004fec0000010000 */
[----:B------:R-:W-:Y:S05]  /*70c0*/  @P1 BRA `(.L_x_72) ;  /* 0x00000000003c1947 */ /* 0x000fea0003800000 */
[----:B------:R-:W2:Y:S01]  /*70d0*/  LDC R3, c[0x0][0xa10] ;  /* 0x00028400ff037b82 */ /* 0x000ea20000000800 */
[----:B------:R-:W-:Y:S01]  /*70e0*/  IMAD.MOV R0, RZ, RZ, -R23 ;  /* 0x000000ffff007224 */ /* 0x000fe200078e0a17 */
[----:B------:R-:W-:Y:S01]  /*70f0*/  R2UR UR34, R73 ;  /* 0x00000000492272ca */ /* 0x000fe200000e0000 */
[----:B------:R-:W-:Y:S01]  /*7100*/  UIADD3 UR6, UP0, UR48, 0x670, URZ ;  /* 0x0000067030067890 */ /* 0x000fe2000ff1e03f */
[----:B------:R-:W-:Y:S01]  /*7110*/  R2UR UR5, R19 ;  /* 0x00000000130572ca */ /* 0x000fe200000e0000 */
[----:B------:R-:W-:Y:S01]  /*7120*/  UMOV UR33, URZ ;  /* 0x0000003f00217c82 */ /* 0x000fe20008000000 */
[----:B------:R-:W-:Y:S01]  /*7130*/  R2UR UR32, R24 ;  /* 0x00000000182072ca */ /* 0x000fe200000e0000 */
[----:B------:R-:W-:Y:S01]  /*7140*/  UIADD3.X UR7, URZ, UR49, URZ, UP0, !UPT ;  /* 0x000000313f077290 */ /* 0x000fe200087fe43f */
[----:B------:R-:W-:-:S07]  /*7150*/  R2UR UR4, R0 ;  /* 0x00000000000472ca */ /* 0x000fce00000e0000 */
[----:B------:R-:W-:-:S04]  /*7160*/  USHF.L.U32 UR34, UR34, 0x6, URZ ;  /* 0x0000000622227899 */ /* 0x000fc8000800063f */
[----:B------:R-:W-:Y:S01]  /*7170*/  UIADD3 UR32, UR32, 0x5e00, URZ ;  /* 0x00005e0020207890 */ /* 0x000fe2000fffe03f */
[----:B--2---:R-:W-:-:S13]  /*7180*/  R2UR UR35, R3 ;  /* 0x00000000032372ca */ /* 0x004fda00000e0000 */
[----:B------:R-:W-:-:S09]  /*7190*/  UIMAD UR35, UR35, UR4, UR5 ;  /* 0x00000004232372a4 */ /* 0x000fd2000f8e0205 */
[----:B------:R2:W-:Y:S02]  /*71a0*/  UTMASTG.4D [UR32], [UR6] ;  /* 0x00000020060073b5 */ /* 0x0005e40008018000 */
[----:B--2---:R0:W-:Y:S02]  /*71b0*/  UTMACMDFLUSH ;  /* 0x00000000000079b7 */ /* 0x0041e40000000000 */
.L_x_72:
[----:B------:R-:W-:Y:S05]  /*71c0*/  BSYNC B0 ;  /* 0x0000000000007941 */ /* 0x000fea0003800000 */
.L_x_71:
[----:B------:R-:W-:Y:S01]  /*71d0*/  ULEA UR4, UR40, 0xfffffff8, 0x3 ;  /* 0xfffffff828047891 */ /* 0x000fe2000f8e183f */
[----:B------:R-:W-:-:S04]  /*71e0*/  DEPBAR.LE SB0, 0x0 ;  /* 0x000080000000791a */ /* 0x000fc80000000000 */
[----:B------:R-:W-:Y:S01]  /*71f0*/  ULOP3.LUT UR4, UR4, 0x8, URZ, 0xc0, !UPT ;  /* 0x0000000804047892 */ /* 0x000fe2000f8ec03f */
[----:B------:R-:W-:-:S03]  /*7200*/  LOP3.LUT R74, R74, 0x1, RZ, 0x3c, !PT ;  /* 0x000000014a4a7812 */ /* 0x000fc600078e3cff */
[----:B------:R-:W-:-:S06]  /*7210*/  ULOP3.LUT UR4, UR4, 0x18, URZ, 0x3c, !UPT ;  /* 0x0000001804047892 */ /* 0x000fcc000f8e3c3f */
[----:B------:R-:W-:Y:S01]  /*7220*/  IMAD.U32 R0, RZ, RZ, UR4 ;  /* 0x00000004ff007e24 */ /* 0x000fe2000f8e00ff */
[----:B------:R-:W-:Y:S02]  /*7230*/  ULDC UR4, c[0x0][0xc] ;  /* 0x0000030000047ab9 */ /* 0x000fe40000000800 */
[----:B------:R-:W-:Y:S01]  /*7240*/  VIADD R17, R17, UR4 ;  /* 0x0000000411117c36 */ /* 0x000fe20008000000 */
[----:B------:R-:W-:Y:S01]  /*7250*/  ULDC UR4, c[0x0][0xa00] ;  /* 0x0002800000047ab9 */ /* 0x000fe20000000800 */
[----:B------:R2:W-:Y:S03]  /*7260*/  SYNCS.ARRIVE.TRANS64.A1T0 RZ, [R0+UR44+0x9490], RZ ;  /* 0x009490ff00ff79a7 */ /* 0x0005e6000810002c */
[----:B------:R-:W-:-:S13]  /*7270*/  ISETP.GE.AND P0, PT, R17, UR4, PT ;  /* 0x0000000411007c0c */ /* 0x000fda000bf06270 */
[----:B--2---:R-:W-:Y:S05]  /*7280*/  @!P0 BRA `(.L_x_73) ;  /* 0xffffff9800c48947 */ /* 0x004fea000383ffff */
[----:B------:R-:W-:Y:S05]  /*7290*/  EXIT ;  /* 0x000000000000794d */ /* 0x000fea0003800000 */
.L_x_6:
[----:B------:R-:W-:-:S08]  /*72a0*/  NOP ;  /* 0x0000000000007918 */ /* 0x000fd00000000000 */
[----:B------:R-:W2:-:S00]  /*72b0*/  USETMAXREG.DEALLOC.CTAPOOL 0x18 ;  /* 0x00000018000079c8 */ /* 0x000e8000080e0500 */
[----:B------:R-:W-:-:S13]  /*72c0*/  PLOP3.LUT P3, PT, PT, PT, UP0, 0x80, 0x0 ;  /* 0x000000000000781c */ /* 0x000fda0003f6f008 */
[----:B--2---:R-:W-:Y:S05]  /*72d0*/  @!P3 BRA `(.L_x_74) ;  /* 0x00000008003cb947 */ /* 0x004fea0003800000 */
[----:B------:R-:W-:-:S13]  /*72e0*/  PLOP3.LUT P2, PT, PT, PT, UP1, 0x80, 0x0 ;  /* 0x000000000000781c */ /* 0x000fda0003f4f018 */
[----:B-1----:R-:W-:Y:S05]  /*72f0*/  @P2 EXIT ;  /* 0x000000000000294d */ /* 0x002fea0003800000 */
[----:B------:R-:W-:Y:S02]  /*7300*/  ULDC UR4, c[0x0][0xa00] ;  /* 0x0002800000047ab9 */ /* 0x000fe40000000800 */
[----:B------:R-:W-:-:S13]  /*7310*/  ISETP.GE.AND P2, PT, R17, UR4, PT ;  /* 0x0000000411007c0c */ /* 0x000fda000bf46270 */
[----:B------:R-:W-:Y:S05]  /*7320*/  @P2 EXIT ;  /* 0x000000000000294d */ /* 0x000fea0003800000 */
[----:B------:R-:W-:Y:S01]  /*7330*/  LOP3.LUT P2, RZ, R2, 0x1f, RZ, 0xc0, !PT ;  /* 0x0000001f02ff7812 */ /* 0x000fe2000784c0ff */
[----:B------:R-:W-:Y:S01]  /*7340*/  BSSY B0, `(.L_x_75) ;  /* 0x0000087000007945 */ /* 0x000fe20003800000 */
[----:B------:R-:W-:Y:S01]  /*7350*/  IMAD.MOV.U32 R4, RZ, RZ, 0x1 ;  /* 0x00000001ff047424 */ /* 0x000fe200078e00ff */
[----:B------:R-:W-:Y:S01]  /*7360*/  ULOP3.LUT UR6, UR42, 0x2, URZ, 0xfc, !UPT ;  /* 0x000000022a067892 */ /* 0x000fe2000f8efc3f */
[----:B------:R-:W-:Y:S01]  /*7370*/  PLOP3.LUT P0, PT, P2, P0, PT, 0x2a, 0x0 ;  /* 0x000000000000781c */ /* 0x000fe20001700572 */
[----:B------:R-:W-:Y:S01]  /*7380*/  IMAD.MOV.U32 R0, RZ, RZ, RZ ;  /* 0x000000ffff007224 */ /* 0x000fe200078e00ff */
[----:B------:R-:W-:Y:S01]  /*7390*/  ULDC UR7, c[0x0][0xc] ;  /* 0x0000030000077ab9 */ /* 0x000fe20000000800 */
[----:B------:R-:W-:Y:S01]  /*73a0*/  IMAD.MOV.U32 R5, RZ, RZ, 0x1 ;  /* 0x00000001ff057424 */ /* 0x000fe200078e00ff */
[----:B------:R-:W-:Y:S01]  /*73b0*/  ULDC.64 UR14, c[0x0][0x198] ;  /* 0x00006600000e7ab9 */ /* 0x000fe20000000a00 */
[----:B------:R-:W-:-:S08]  /*73c0*/  ULDC UR18, c[0x0][0xa00] ;  /* 0x0002800000127ab9 */ /* 0x000fd00000000800 */
.L_x_90:
[----:B------:R-:W1:Y:S01]  /*73d0*/  LDC R6, c[0x0][0xa04] ;  /* 0x00028100ff067b82 */ /* 0x000e620000000800 */
[----:B------:R-:W-:Y:S01]  /*73e0*/  IMAD.MOV.U32 R7, RZ, RZ, R17 ;  /* 0x000000ffff077224 */ /* 0x000fe200078e0011 */
[----:B------:R-:W-:-:S06]  /*73f0*/  UMOV UR4, 0xffffffff ;  /* 0xffffffff00047882 */ /* 0x000fcc0000000000 */
[----:B------:R-:W2:Y:S08]  /*7400*/  LDC R10, c[0x0][0xa10] ;  /* 0x00028400ff0a7b82 */ /* 0x000eb00000000800 */
[----:B------:R-:W3:Y:S01]  /*7410*/  LDC R13, c[0x0][0xa1c] ;  /* 0x00028700ff0d7b82 */ /* 0x000ee20000000800 */
[----:B-1----:R-:W-:Y:S02]  /*7420*/  ISETP.NE.AND P2, PT, R6, 0x1, PT ;  /* 0x000000010600780c */ /* 0x002fe40003f45270 */
[----:B--2---:R-:W-:-:S11]  /*7430*/  ISETP.NE.AND P3, PT, R10, 0x1, PT ;  /* 0x000000010a00780c */ /* 0x004fd60003f65270 */
[----:B------:R-:W1:Y:S01]  /*7440*/  @P2 LDC.64 R8, c[0x0][0xa08] ;  /* 0x00028200ff082b82 */ /* 0x000e620000000a00 */
[----:B---3--:R-:W-:-:S07]  /*7450*/  ISETP.NE.AND P4, PT, R13, 0x1, PT ;  /* 0x000000010d00780c */ /* 0x008fce0003f85270 */
[----:B------:R-:W2:Y:S08]  /*7460*/  @P3 LDC R12, c[0x0][0xa14] ;  /* 0x00028500ff0c3b82 */ /* 0x000eb00000000800 */
[----:B------:R-:W3:Y:S08]  /*7470*/  @P3 LDC R11, c[0x0][0xa18] ;  /* 0x00028600ff0b3b82 */ /* 0x000ef00000000800 */
[----:B------:R-:W4:Y:S01]  /*7480*/  @P4 LDC.64 R2, c[0x0][0xa20] ;  /* 0x00028800ff024b82 */ /* 0x000f220000000a00 */
[----:B-1----:R-:W-:-:S05]  /*7490*/  @P2 IMAD.HI.U32 R8, R17, R8, RZ ;  /* 0x0000000811082227 */ /* 0x002fca00078e00ff */
[----:B------:R-:W-:-:S05]  /*74a0*/  @P2 SHF.R.U32.HI R7, RZ, R9, R8 ;  /* 0x00000009ff072219 */ /* 0x000fca0000011608 */
[----:B--2---:R-:W-:-:S04]  /*74b0*/  @P3 IMAD.HI.U32 R8, R7, R12, RZ ;  /* 0x0000000c07083227 */ /* 0x004fc800078e00ff */
[----:B------:R-:W-:Y:S01]  /*74c0*/  IMAD.MOV.U32 R9, RZ, RZ, R7 ;  /* 0x000000ffff097224 */ /* 0x000fe200078e0007 */
[----:B---3--:R-:W-:-:S05]  /*74d0*/  @P3 SHF.R.U32.HI R9, RZ, R11, R8 ;  /* 0x0000000bff093219 */ /* 0x008fca0000011608 */
[----:B----4-:R-:W-:Y:S01]  /*74e0*/  @P4 IMAD.HI.U32 R8, R9, R2, RZ ;  /* 0x0000000209084227 */ /* 0x010fe200078e00ff */
[----:B------:R-:W-:-:S04]  /*74f0*/  MOV R2, R9 ;  /* 0x0000000900027202 */ /* 0x000fc80000000f00 */
[----:B------:R-:W-:Y:S01]  /*7500*/  @P4 SHF.R.U32.HI R2, RZ, R3, R8 ;  /* 0x00000003ff024219 */ /* 0x000fe20000011608 */
[----:B------:R-:W-:-:S04]  /*7510*/  IMAD.MOV R3, RZ, RZ, -R9 ;  /* 0x000000ffff037224 */ /* 0x000fc800078e0a09 */
[----:B------:R-:W-:Y:S02]  /*7520*/  IMAD.MOV R2, RZ, RZ, -R2 ;  /* 0x000000ffff027224 */ /* 0x000fe400078e0a02 */
[----:B------:R-:W-:Y:S02]  /*7530*/  IMAD R10, R10, R3, R7 ;  /* 0x000000030a0a7224 */ /* 0x000fe400078e0207 */
[----:B------:R-:W-:Y:S01]  /*7540*/  IMAD R2, R13, R2, R9 ;  /* 0x000000020d027224 */ /* 0x000fe200078e0209 */
[----:B------:R-:W-:Y:S06]  /*7550*/  BRA.DIV UR4, `(.L_x_76) ;  /* 0x0000001a04307947 */ /* 0x000fec000b800000 */
[----:B------:R-:W-:-:S13]  /*7560*/  ELECT P6, URZ, PT ;  /* 0x00000000003f782f */ /* 0x000fda00038c0000 */
.L_x_129:
[----:B------:R-:W-:Y:S01]  /*7570*/  IMAD.MOV R3, RZ, RZ, -R7 ;  /* 0x000000ffff037224 */ /* 0x000fe200078e0a07 */
[----:B------:R-:W-:Y:S03]  /*7580*/  BSSY B1, `(.L_x_77) ;  /* 0x000002a000017945 */ /* 0x000fe60003800000 */
[----:B------:R-:W-:Y:S02]  /*7590*/  IMAD R3, R6, R3, R17 ;  /* 0x0000000306037224 */ /* 0x000fe400078e0211 */
[----:B------:R-:W-:Y:S02]  /*75a0*/  IMAD.MOV.U32 R6, RZ, RZ, RZ ;  /* 0x000000ffff067224 */ /* 0x000fe400078e00ff */
[----:B------:R-:W-:Y:S01]  /*75b0*/  IMAD.SHL.U32 R3, R3, 0x80, RZ ;  /* 0x0000008003037824 */ /* 0x000fe200078e00ff */
[----:B------:R-:W-:Y:S06]  /*75c0*/  @!P6 BRA `(.L_x_78) ;  /* 0x000000000094e947 */ /* 0x000fec0003800000 */
[----:B------:R-:W1:Y:S01]  /*75d0*/  S2R R7, SR_CgaCtaId ;  /* 0x0000000000077919 */ /* 0x000e620000008800 */
[----:B------:R-:W-:-:S04]  /*75e0*/  MOV R6, 0x400 ;  /* 0x0000040000067802 */ /* 0x000fc80000000f00 */
[----:B-1----:R-:W-:Y:S02]  /*75f0*/  LEA R9, R7, R6, 0x18 ;  /* 0x0000000607097211 */ /* 0x002fe400078ec0ff */
[----:B------:R-:W-:-:S03]  /*7600*/  SHF.L.U32 R6, R5, 0x1f, RZ ;  /* 0x0000001f05067819 */ /* 0x000fc600000006ff */
[----:B------:R-:W-:-:S04]  /*7610*/  IMAD R7, R0, 0x8, R9 ;  /* 0x0000000800077824 */ /* 0x000fc800078e0209 */
[----:B------:R-:W1:Y:S02]  /*7620*/  SYNCS.PHASECHK.TRANS64.TRYWAIT P2, [R7+URZ+0x9460], R6 ;  /* 0x00946006070075a7 */ /* 0x000e64000804017f */
[----:B-1----:R-:W-:Y:S05]  /*7630*/  @!P2 BRA `(.L_x_79) ;  /* 0x000000180018a947 */ /* 0x002fea0003800000 */
.L_x_130:
[----:B------:R-:W-:Y:S01]  /*7640*/  UPRMT UR4, UR6, 0x9910, URZ ;  /* 0x0000991006047896 */ /* 0x000fe2000800003f */
[----:B-1----:R-:W-:-:S03]  /*7650*/  @P1 IMAD.MOV.U32 R6, RZ, RZ, 0x1000 ;  /* 0x00001000ff061424 */ /* 0x002fc600078e00ff */
[----:B------:R-:W-:Y:S01]  /*7660*/  UISETP.NE.AND UP0, UPT, UR4, 0x2, UPT ;  /* 0x000000020400788c */ /* 0x000fe2000bf05270 */
[----:B------:R1:W-:Y:S05]  /*7670*/  @P1 SYNCS.ARRIVE.TRANS64 RZ, [R7+URZ+0x9450], R6 ;  /* 0x0094500607ff19a7 */ /* 0x0003ea000800003f */
[----:B------:R-:W-:-:S13]  /*7680*/  PLOP3.LUT P2, PT, PT, PT, UP0, 0x80, 0x0 ;  /* 0x000000000000781c */ /* 0x000fda0003f4f008 */
[----:B-1----:R-:W-:Y:S05]  /*7690*/  @P2 BRA `(.L_x_80) ;  /* 0x0000000000042947 */ /* 0x002fea0003800000 */
[----:B------:R-:W-:Y:S01]  /*76a0*/  BPT.TRAP 0x1 ;  /* 0x000000040000795c */ /* 0x000fe20000300000 */
.L_x_80:
[----:B------:R-:W-:Y:S05]  /*76b0*/  @P0 BRA `(.L_x_81) ;  /* 0x0000000000040947 */ /* 0x000fea0003800000 */
[----:B------:R-:W-:Y:S01]  /*76c0*/  BPT.TRAP 0x1 ;  /* 0x000000040000795c */ /* 0x000fe20000300000 */
.L_x_81:
[----:B------:R-:W-:Y:S01]  /*76d0*/  R2UR UR4, R9 ;  /* 0x00000000090472ca */ /* 0x000fe200000e0000 */
[----:B------:R-:W-:Y:S01]  /*76e0*/  UIADD3 UR16, UP0, UR14, 0xf0, URZ ;  /* 0x000000f00e107890 */ /* 0x000fe2000ff1e03f */
[----:B------:R-:W-:Y:S01]  /*76f0*/  R2UR UR9, R7 ;  /* 0x00000000070972ca */ /* 0x000fe200000e0000 */
[----:B------:R-:W-:Y:S01]  /*7700*/  UMOV UR5, 0x10000000 ;  /* 0x1000000000057882 */ /* 0x000fe20000000000 */
[----:B------:R-:W-:Y:S01]  /*7710*/  R2UR UR8, R0 ;  /* 0x00000000000872ca */ /* 0x000fe200000e0000 */
[----:B------:R-:W-:Y:S01]  /*7720*/  UIADD3.X UR17, URZ, UR15, URZ, UP0, !UPT ;  /* 0x0000000f3f117290 */ /* 0x000fe200087fe43f */
[----:B------:R-:W-:Y:S01]  /*7730*/  R2UR UR11, R3 ;  /* 0x00000000030b72ca */ /* 0x000fe200000e0000 */
[----:B------:R-:W-:Y:S01]  /*7740*/  UMOV UR10, URZ ;  /* 0x0000003f000a7c82 */ /* 0x000fe20008000000 */
[----:B------:R-:W-:Y:S01]  /*7750*/  R2UR UR12, R10 ;  /* 0x000000000a0c72ca */ /* 0x000fe200000e0000 */
[----:B------:R-:W-:Y:S01]  /*7760*/  VIADD R0, R0, 0x1 ;  /* 0x0000000100007836 */ /* 0x000fe20000000000 */
[----:B------:R-:W-:-:S04]  /*7770*/  R2UR UR13, R2 ;  /* 0x00000000020d72ca */ /* 0x000fc800000e0000 */
[C---:B------:R-:W-:Y:S01]  /*7780*/  ISETP.NE.AND P2, PT, R0.reuse, 0x2, PT ;  /* 0x000000020000780c */ /* 0x040fe20003f45270 */
[----:B------:R-:W-:Y:S02]  /*7790*/  UIADD3 UR9, UR9, 0x9450, URZ ;  /* 0x0000945009097890 */ /* 0x000fe4000fffe03f */
[----:B------:R-:W-:Y:S01]  /*77a0*/  ULEA UR8, UR8, UR4, 0xc ;  /* 0x0000000408087291 */ /* 0x000fe2000f8e603f */
[----:B------:R-:W-:Y:S02]  /*77b0*/  SEL R6, RZ, 0x1, P2 ;  /* 0x00000001ff067807 */ /* 0x000fe40001000000 */
[----:B------:R-:W-:Y:S01]  /*77c0*/  UMOV UR4, 0x0 ;  /* 0x0000000000047882 */ /* 0x000fe20000000000 */
[----:B------:R-:W-:Y:S02]  /*77d0*/  SEL R0, R0, RZ, P2 ;  /* 0x000000ff00007207 */ /* 0x000fe40001000000 */
[----:B------:R-:W-:Y:S01]  /*77e0*/  LOP3.LUT R5, R5, R6, RZ, 0x3c, !PT ;  /* 0x0000000605057212 */ /* 0x000fe200078e3cff */
[----:B------:R-:W-:-:S02]  /*77f0*/  IMAD.MOV.U32 R6, RZ, RZ, 0x40 ;  /* 0x00000040ff067424 */ /* 0x000fc400078e00ff */
[----:B------:R1:W-:Y:S02]  /*7800*/  UTMALDG.4D [UR8], [UR16], desc[UR4] ;  /* 0x00000408100075b4 */ /* 0x0003e40008019000 */
[----:B-1----:R-:W-:-:S03]  /*7810*/  NOP ;  /* 0x0000000000007918 */ /* 0x002fc60000000000 */
.L_x_78:
[----:B------:R-:W-:Y:S05]  /*7820*/  BSYNC B1 ;  /* 0x0000000000017941 */ /* 0x000fea0003800000 */
.L_x_77:
[----:B------:R-:W-:Y:S01]  /*7830*/  LOP3.LUT P2, RZ, R4, 0xff, RZ, 0xc0, !PT ;  /* 0x000000ff04ff7812 */ /* 0x000fe2000784c0ff */
[----:B------:R-:W-:-:S12]  /*7840*/  BSSY B1, `(.L_x_82) ;  /* 0x0000009000017945 */ /* 0x000fd80003800000 */
[----:B------:R-:W-:Y:S05]  /*7850*/  @!P2 BRA `(.L_x_83) ;  /* 0x00000000001ca947 */ /* 0x000fea0003800000 */
[----:B------:R-:W1:Y:S01]  /*7860*/  S2R R7, SR_CgaCtaId ;  /* 0x0000000000077919 */ /* 0x000e620000008800 */
[----:B------:R-:W-:-:S04]  /*7870*/  MOV R4, 0x400 ;  /* 0x0000040000047802 */ /* 0x000fc80000000f00 */
[----:B-1----:R-:W-:Y:S02]  /*7880*/  LEA R7, R7, R4, 0x18 ;  /* 0x0000000407077211 */ /* 0x002fe400078ec0ff */
[----:B------:R-:W-:Y:S02]  /*7890*/  SHF.L.U32 R4, RZ, 0x1f, RZ ;  /* 0x0000001fff047819 */ /* 0x000fe400000006ff */
[----:B------:R1:W-:Y:S02]  /*78a0*/  SYNCS.ARRIVE.TRANS64.A1T0 RZ, [R7+URZ+0x94b0], RZ ;  /* 0x0094b0ff07ff79a7 */ /* 0x0003e4000810003f */
[----:B------:R-:W2:Y:S02]  /*78b0*/  SYNCS.PHASECHK.TRANS64.TRYWAIT P2, [R7+URZ+0x94b0], R4 ;  /* 0x0094b004070075a7 */ /* 0x000ea4000804017f */
[----:B-12---:R-:W-:Y:S05]  /*78c0*/  @!P2 BRA `(.L_x_84) ;  /* 0x000000140088a947 */ /* 0x006fea0003800000 */
.L_x_83:
[----:B------:R-:W-:Y:S05]  /*78d0*/  BSYNC B1 ;  /* 0x0000000000017941 */ /* 0x000fea0003800000 */
.L_x_82:
[----:B------:R-:W-:Y:S04]  /*78e0*/  BSSY B1, `(.L_x_85) ;  /* 0x0000028000017945 */ /* 0x000fe80003800000 */
[----:B------:R-:W-:Y:S05]  /*78f0*/  @!P6 BRA `(.L_x_86) ;  /* 0x000000000098e947 */ /* 0x000fea0003800000 */
[----:B-1----:R-:W1:Y:S01]  /*7900*/  S2R R7, SR_CgaCtaId ;  /* 0x0000000000077919 */ /* 0x002e620000008800 */
[----:B------:R-:W-:Y:S02]  /*7910*/  MOV R4, 0x400 ;  /* 0x0000040000047802 */ /* 0x000fe40000000f00 */
[----:B------:R-:W-:Y:S02]  /*7920*/  SHF.L.U32 R9, R5, 0x1f, RZ ;  /* 0x0000001f05097819 */ /* 0x000fe400000006ff */
[----:B-1----:R-:W-:-:S04]  /*7930*/  LEA R7, R7, R4, 0x18 ;  /* 0x0000000407077211 */ /* 0x002fc800078ec0ff */
[----:B------:R-:W-:-:S04]  /*7940*/  LEA R4, R0, R7, 0x3 ;  /* 0x0000000700047211 */ /* 0x000fc800078e18ff */
[----:B------:R-:W1:Y:S02]  /*7950*/  SYNCS.PHASECHK.TRANS64.TRYWAIT P2, [R4+URZ+0x9460], R9 ;  /* 0x00946009040075a7 */ /* 0x000e64000804017f */
[----:B-1----:R-:W-:Y:S05]  /*7960*/  @!P2 BRA `(.L_x_87) ;  /* 0x000000140074a947 */ /* 0x002fea0003800000 */
.L_x_131:
[----:B------:R-:W-:Y:S01]  /*7970*/  UPRMT UR4, UR6, 0x9910, URZ ;  /* 0x0000991006047896 */ /* 0x000fe2000800003f */
[----:B-1----:R-:W-:-:S03]  /*7980*/  @P1 IMAD.MOV.U32 R9, RZ, RZ, 0x1000 ;  /* 0x00001000ff091424 */ /* 0x002fc600078e00ff */
[----:B------:R-:W-:Y:S01]  /*7990*/  UISETP.NE.AND UP0, UPT, UR4, 0x2, UPT ;  /* 0x000000020400788c */ /* 0x000fe2000bf05270 */
[----:B------:R1:W-:Y:S05]  /*79a0*/  @P1 SYNCS.ARRIVE.TRANS64 RZ, [R4+URZ+0x9450], R9 ;  /* 0x0094500904ff19a7 */ /* 0x0003ea000800003f */
[----:B------:R-:W-:-:S13]  /*79b0*/  PLOP3.LUT P2, PT, PT, PT, UP0, 0x80, 0x0 ;  /* 0x000000000000781c */ /* 0x000fda0003f4f008 */
[----:B-1----:R-:W-:Y:S05]  /*79c0*/  @P2 BRA `(.L_x_88) ;  /* 0x0000000000042947 */ /* 0x002fea0003800000 */
[----:B------:R-:W-:Y:S01]  /*79d0*/  BPT.TRAP 0x1 ;  /* 0x000000040000795c */ /* 0x000fe20000300000 */
.L_x_88:
[----:B------:R-:W-:Y:S05]  /*79e0*/  @P0 BRA `(.L_x_89) ;  /* 0x0000000000040947 */ /* 0x000fea0003800000 */
[----:B------:R-:W-:Y:S01]  /*79f0*/  BPT.TRAP 0x1 ;  /* 0x000000040000795c */ /* 0x000fe20000300000 */
.L_x_89:
[----:B------:R-:W-:Y:S01]  /*7a00*/  R2UR UR4, R7 ;  /* 0x00000000070472ca */ /* 0x000fe200000e0000 */
[----:B------:R-:W-:Y:S01]  /*7a10*/  UIADD3 UR16, UP0, UR14, 0xf0, URZ ;  /* 0x000000f00e107890 */ /* 0x000fe2000ff1e03f */
[----:B------:R-:W-:Y:S01]  /*7a20*/  R2UR UR11, R3 ;  /* 0x00000000030b72ca */ /* 0x000fe200000e0000 */
[----:B------:R-:W-:Y:S01]  /*7a30*/  UMOV UR10, URZ ;  /* 0x0000003f000a7c82 */ /* 0x000fe20008000000 */
[----:B------:R-:W-:Y:S01]  /*7a40*/  R2UR UR5, R6 ;  /* 0x00000000060572ca */ /* 0x000fe200000e0000 */
[----:B------:R-:W-:Y:S01]  /*7a50*/  UIADD3.X UR17, URZ, UR15, URZ, UP0, !UPT ;  /* 0x0000000f3f117290 */ /* 0x000fe200087fe43f */
[----:B------:R-:W-:Y:S02]  /*7a60*/  R2UR UR9, R4 ;  /* 0x00000000040972ca */ /* 0x000fe400000e0000 */
[C---:B------:R-:W-:Y:S01]  /*7a70*/  R2UR UR8, R0.reuse ;  /* 0x00000000000872ca */ /* 0x040fe200000e0000 */
[----:B------:R-:W-:Y:S01]  /*7a80*/  VIADD R0, R0, 0x1 ;  /* 0x0000000100007836 */ /* 0x000fe20000000000 */
[----:B------:R-:W-:-:S02]  /*7a90*/  R2UR UR12, R10 ;  /* 0x000000000a0c72ca */ /* 0x000fc400000e0000 */
[----:B------:R-:W-:Y:S02]  /*7aa0*/  R2UR UR13, R2 ;  /* 0x00000000020d72ca */ /* 0x000fe400000e0000 */
[----:B------:R-:W-:-:S03]  /*7ab0*/  ISETP.NE.AND P2, PT, R0, 0x2, PT ;  /* 0x000000020000780c */ /* 0x000fc60003f45270 */
[----:B------:R-:W-:Y:S01]  /*7ac0*/  UIADD3 UR11, UR11, UR5, URZ ;  /* 0x000000050b0b7290 */ /* 0x000fe2000fffe03f */
[----:B------:R-:W-:Y:S01]  /*7ad0*/  SEL R2, RZ, 0x1, P2 ;  /* 0x00000001ff027807 */ /* 0x000fe20001000000 */
[----:B------:R-:W-:Y:S01]  /*7ae0*/  UIADD3 UR9, UR9, 0x9450, URZ ;  /* 0x0000945009097890 */ /* 0x000fe2000fffe03f */
[----:B------:R-:W-:Y:S01]  /*7af0*/  SEL R0, R0, RZ, P2 ;  /* 0x000000ff00007207 */ /* 0x000fe20001000000 */
[----:B------:R-:W-:Y:S01]  /*7b00*/  ULEA UR8, UR8, UR4, 0xc ;  /* 0x0000000408087291 */ /* 0x000fe2000f8e603f */
[----:B------:R-:W-:Y:S01]  /*7b10*/  LOP3.LUT R5, R5, R2, RZ, 0x3c, !PT ;  /* 0x0000000205057212 */ /* 0x000fe200078e3cff */
[----:B------:R-:W-:Y:S01]  /*7b20*/  UMOV UR5, 0x10000000 ;  /* 0x1000000000057882 */ /* 0x000fe20000000000 */
[----:B------:R-:W-:-:S06]  /*7b30*/  UMOV UR4, 0x0 ;  /* 0x0000000000047882 */ /* 0x000fcc0000000000 */
[----:B------:R2:W-:Y:S02]  /*7b40*/  UTMALDG.4D [UR8], [UR16], desc[UR4] ;  /* 0x00000408100075b4 */ /* 0x0005e40008019000 */
[----:B--2---:R-:W-:Y:S01]  /*7b50*/  NOP ;  /* 0x0000000000007918 */ /* 0x004fe20000000000 */
.L_x_86:
[----:B------:R-:W-:Y:S05]  /*7b60*/  BSYNC B1 ;  /* 0x0000000000017941 */ /* 0x000fea0003800000 */
.L_x_85:
[----:B------:R-:W-:Y:S01]  /*7b70*/  VIADD R17, R17, UR7 ;  /* 0x0000000711117c36 */ /* 0x000fe20008000000 */
[----:B-1----:R-:W-:-:S04]  /*7b80*/  PRMT R4, RZ, 0x7610, R4 ;  /* 0x00007610ff047816 */ /* 0x002fc80000000004 */
[----:B------:R-:W-:-:S13]  /*7b90*/  ISETP.GE.AND P2, PT, R17, UR18, PT ;  /* 0x0000001211007c0c */ /* 0x000fda000bf46270 */
[----:B------:R-:W-:Y:S05]  /*7ba0*/  @!P2 BRA `(.L_x_90) ;  /* 0xfffffff80008a947 */ /* 0x000fea000383ffff */
[----:B------:R-:W-:Y:S05]  /*7bb0*/  BSYNC B0 ;  /* 0x0000000000007941 */ /* 0x000fea0003800000 */
.L_x_75:
[----:B------:R-:W-:Y:S05]  /*7bc0*/  EXIT ;  /* 0x000000000000794d */ /* 0x000fea0003800000 */
.L_x_74:
[----:B-1----:R-:W-:Y:S02]  /*7bd0*/  ULDC UR4, c[0x0][0xa00] ;  /* 0x0002800000047ab9 */ /* 0x002fe40000000800 */
        /* <DEDUP_REMOVED lines=8> */
[----:B------:R-:W-:Y:S01]  /*7c60*/  ULDC.64 UR6, c[0x0][0x198] ;  /* 0x0000660000067ab9 */ /* 0x000fe20000000a00 */
[----:B------:R-:W-:Y:S01]  /*7c70*/  IMAD.MOV.U32 R4, RZ, RZ, 0x1 ;  /* 0x00000001ff047424 */ /* 0x000fe200078e00ff */
[----:B------:R-:W-:-:S09]  /*7c80*/  ULDC UR15, c[0x0][0xc] ;  /* 0x00000300000f7ab9 */ /* 0x000fd20000000800 */
.L_x_119:
[----:B------:R-:W1:Y:S01]  /*7c90*/  LDC R8, c[0x0][0xa04] ;  /* 0x00028100ff087b82 */ /* 0x000e620000000800 */
[----:B------:R-:W-:Y:S02]  /*7ca0*/  ULDC UR4, c[0x0][0x28c] ;  /* 0x0000a30000047ab9 */ /* 0x000fe40000000800 */
[----:B------:R-:W-:-:S04]  /*7cb0*/  UIADD3 UR4, UR4, 0x3f, URZ ;  /* 0x0000003f04047890 */ /* 0x000fc8000fffe03f */
[----:B------:R-:W-:Y:S01]  /*7cc0*/  USHF.R.S32.HI UR5, URZ, 0x1f, UR4 ;  /* 0x0000001f3f057899 */ /* 0x000fe20008011404 */
[----:B------:R-:W2:Y:S03]  /*7cd0*/  LDC R9, c[0x0][0xa10] ;  /* 0x00028400ff097b82 */ /* 0x000ea60000000800 */
[----:B------:R-:W-:-:S03]  /*7ce0*/  ULEA.HI UR5, UR5, UR4, URZ, 0x6 ;  /* 0x0000000405057291 */ /* 0x000fc6000f8f303f */
[----:B------:R-:W-:Y:S01]  /*7cf0*/  UMOV UR4, 0xffffffff ;  /* 0xffffffff00047882 */ /* 0x000fe20000000000 */
[----:B------:R-:W-:Y:S01]  /*7d00*/  USHF.R.S32.HI UR5, URZ, 0x6, UR5 ;  /* 0x000000063f057899 */ /* 0x000fe20008011405 */
        /* <DEDUP_REMOVED lines=8> */
[----:B-1----:R-:W-:-:S04]  /*7d90*/  @P3 IMAD.HI.U32 R10, R17, R6, RZ ;  /* 0x00000006110a3227 */ /* 0x002fc800078e00ff */
[----:B------:R-:W-:Y:S01]  /*7da0*/  IMAD.MOV.U32 R6, RZ, RZ, R17 ;  /* 0x000000ffff067224 */ /* 0x000fe200078e0011 */
[----:B------:R-:W-:-:S05]  /*7db0*/  @P3 SHF.R.U32.HI R6, RZ, R7, R10 ;  /* 0x00000007ff063219 */ /* 0x000fca000001160a */
[----:B--2---:R-:W-:-:S04]  /*7dc0*/  @P4 IMAD.HI.U32 R10, R6, R11, RZ ;  /* 0x0000000b060a4227 */ /* 0x004fc800078e00ff */
[----:B------:R-:W-:Y:S01]  /*7dd0*/  IMAD.MOV.U32 R7, RZ, RZ, R6 ;  /* 0x000000ffff077224 */ /* 0x000fe200078e0006 */
[----:B---3--:R-:W-:-:S05]  /*7de0*/  @P4 SHF.R.U32.HI R7, RZ, R13, R10 ;  /* 0x0000000dff074219 */ /* 0x008fca000001160a */
[----:B----4-:R-:W-:-:S04]  /*7df0*/  @P5 IMAD.HI.U32 R10, R7, R2, RZ ;  /* 0x00000002070a5227 */ /* 0x010fc800078e00ff */
[--C-:B------:R-:W-:Y:S01]  /*7e00*/  IMAD.MOV.U32 R2, RZ, RZ, R7.reuse ;  /* 0x000000ffff027224 */ /* 0x100fe200078e0007 */
[----:B------:R-:W-:Y:S01]  /*7e10*/  @P5 SHF.R.U32.HI R2, RZ, R3, R10 ;  /* 0x00000003ff025219 */ /* 0x000fe2000001160a */
[----:B------:R-:W-:-:S03]  /*7e20*/  IMAD.MOV R3, RZ, RZ, -R7 ;  /* 0x000000ffff037224 */ /* 0x000fc600078e0a07 */
[----:B------:R-:W-:Y:S01]  /*7e30*/  IADD3 R2, -R2, RZ, RZ ;  /* 0x000000ff02027210 */ /* 0x000fe20007ffe1ff */
[--C-:B------:R-:W-:Y:S02]  /*7e40*/  IMAD R3, R9, R3, R6.reuse ;  /* 0x0000000309037224 */ /* 0x100fe400078e0206 */
[----:B------:R-:W-:Y:S02]  /*7e50*/  IMAD.MOV R6, RZ, RZ, -R6 ;  /* 0x000000ffff067224 */ /* 0x000fe400078e0a06 */
[----:B------:R-:W-:Y:S02]  /*7e60*/  IMAD R2, R12, R2, R7 ;  /* 0x000000020c027224 */ /* 0x000fe400078e0207 */
[----:B------:R-:W-:-:S05]  /*7e70*/  IMAD R8, R8, R6, R17 ;  /* 0x0000000608087224 */ /* 0x000fca00078e0211 */
[----:B------:R-:W-:-:S04]  /*7e80*/  LEA R8, R8, 0xbf, 0x7 ;  /* 0x000000bf08087811 */ /* 0x000fc800078e38ff */
[----:B------:R-:W-:-:S04]  /*7e90*/  SHF.R.S32.HI R7, RZ, 0x1f, R8 ;  /* 0x0000001fff077819 */ /* 0x000fc80000011408 */
[----:B------:R-:W-:-:S04]  /*7ea0*/  LEA.HI R7, R7, R8, RZ, 0x6 ;  /* 0x0000000807077211 */ /* 0x000fc800078f30ff */
[----:B------:R-:W-:-:S04]  /*7eb0*/  SHF.R.S32.HI R6, RZ, 0x6, R7 ;  /* 0x00000006ff067819 */ /* 0x000fc80000011407 */
[----:B------:R-:W-:Y:S01]  /*7ec0*/  VIMNMX R6, R6, UR5, PT ;  /* 0x0000000506067c48 */ /* 0x000fe2000bfe0100 */
[----:B------:R-:W-:Y:S06]  /*7ed0*/  BRA.DIV UR4, `(.L_x_92) ;  /* 0x00000012042c7947 */ /* 0x000fec000b800000 */
[----:B------:R-:W-:-:S13]  /*7ee0*/  ELECT P6, URZ, PT ;  /* 0x00000000003f782f */ /* 0x000fda00038c0000 */
.L_x_134:
[----:B------:R-:W-:Y:S01]  /*7ef0*/  ISETP.GT.AND P3, PT, R6, RZ, P6 ;  /* 0x000000ff0600720c */ /* 0x000fe20003764270 */
[----:B------:R-:W-:-:S12]  /*7f00*/  BSSY B1, `(.L_x_93) ;  /* 0x0000026000017945 */ /* 0x000fd80003800000 */
[----:B------:R-:W-:Y:S05]  /*7f10*/  @!P3 BRA `(.L_x_94) ;  /* 0x000000000090b947 */ /* 0x000fea0003800000 */
[----:B------:R-:W1:Y:S01]  /*7f20*/  S2R R8, SR_CgaCtaId ;  /* 0x0000000000087919 */ /* 0x000e620000008800 */
[----:B------:R-:W-:-:S04]  /*7f30*/  MOV R7, 0x400 ;  /* 0x0000040000077802 */ /* 0x000fc80000000f00 */
[----:B-1----:R-:W-:Y:S02]  /*7f40*/  LEA R9, R8, R7, 0x18 ;  /* 0x0000000708097211 */ /* 0x002fe400078ec0ff */
[----:B------:R-:W-:-:S03]  /*7f50*/  SHF.L.U32 R7, R4, 0x1f, RZ ;  /* 0x0000001f04077819 */ /* 0x000fc600000006ff */
[----:B------:R-:W-:-:S04]  /*7f60*/  IMAD R8, R0, 0x8, R9 ;  /* 0x0000000800087824 */ /* 0x000fc800078e0209 */
[----:B------:R-:W1:Y:S02]  /*7f70*/  SYNCS.PHASECHK.TRANS64.TRYWAIT P4, [R8+URZ+0x9428], R7 ;  /* 0x00942807080075a7 */ /* 0x000e64000808017f */
[----:B-1----:R-:W-:Y:S05]  /*7f80*/  @!P4 BRA `(.L_x_95) ;  /* 0x000000100020c947 */ /* 0x002fea0003800000 */
.L_x_135:
[----:B------:R-:W-:Y:S01]  /*7f90*/  UPRMT UR4, UR14, 0x9910, URZ ;  /* 0x000099100e047896 */ /* 0x000fe2000800003f */
[----:B-1----:R-:W-:-:S03]  /*7fa0*/  @P2 IMAD.MOV.U32 R7, RZ, RZ, 0x1000 ;  /* 0x00001000ff072424 */ /* 0x002fc600078e00ff */
[----:B------:R-:W-:Y:S01]  /*7fb0*/  UISETP.NE.AND UP0, UPT, UR4, 0x2, UPT ;  /* 0x000000020400788c */ /* 0x000fe2000bf05270 */
[----:B------:R1:W-:Y:S05]  /*7fc0*/  @P2 SYNCS.ARRIVE.TRANS64 RZ, [R8+URZ+0x9400], R7 ;  /* 0x0094000708ff29a7 */ /* 0x0003ea000800003f */
[----:B------:R-:W-:-:S13]  /*7fd0*/  PLOP3.LUT P4, PT, PT, PT, UP0, 0x80, 0x0 ;  /* 0x000000000000781c */ /* 0x000fda0003f8f008 */
[----:B-1----:R-:W-:Y:S05]  /*7fe0*/  @P4 BRA `(.L_x_96) ;  /* 0x0000000000044947 */ /* 0x002fea0003800000 */
[----:B------:R-:W-:Y:S01]  /*7ff0*/  BPT.TRAP 0x1 ;  /* 0x000000040000795c */ /* 0x000fe20000300000 */
.L_x_96:
[----:B------:R-:W-:Y:S05]  /*8000*/  @P0 BRA `(.L_x_97) ;  /* 0x0000000000040947 */ /* 0x000fea0003800000 */
[----:B------:R-:W-:Y:S01]  /*8010*/  BPT.TRAP 0x1 ;  /* 0x000000040000795c */ /* 0x000fe20000300000 */
.L_x_97:
[----:B------:R-:W-:Y:S01]  /*8020*/  IMAD R9, R0, 0x1000, R9 ;  /* 0x0000100000097824 */ /* 0x000fe200078e0209 */
[----:B------:R-:W-:Y:S01]  /*8030*/  R2UR UR9, R8 ;  /* 0x00000000080972ca */ /* 0x000fe200000e0000 */
[----:B------:R-:W-:Y:S01]  /*8040*/  UIADD3 UR4, UP0, UR6, 0x1f0, URZ ;  /* 0x000001f006047890 */ /* 0x000fe2000ff1e03f */
[----:B------:R-:W-:Y:S01]  /*8050*/  R2UR UR12, R3 ;  /* 0x00000000030c72ca */ /* 0x000fe200000e0000 */
[----:B------:R-:W-:Y:S01]  /*8060*/  UMOV UR16, 0x0 ;  /* 0x0000000000107882 */ /* 0x000fe20000000000 */
[----:B------:R-:W-:Y:S01]  /*8070*/  R2UR UR8, R9 ;  /* 0x00000000090872ca */ /* 0x000fe200000e0000 */
[----:B------:R-:W-:Y:S01]  /*8080*/  UIADD3.X UR5, URZ, UR7, URZ, UP0, !UPT ;  /* 0x000000073f057290 */ /* 0x000fe200087fe43f */
[----:B------:R-:W-:Y:S01]  /*8090*/  R2UR UR13, R2 ;  /* 0x00000000020d72ca */ /* 0x000fe200000e0000 */
[----:B------:R-:W-:Y:S01]  /*80a0*/  UMOV UR17, 0x10000000 ;  /* 0x1000000000117882 */ /* 0x000fe20000000000 */
[----:B------:R-:W-:Y:S01]  /*80b0*/  UMOV UR10, URZ ;  /* 0x0000003f000a7c82 */ /* 0x000fe20008000000 */
[----:B------:R-:W-:Y:S01]  /*80c0*/  UMOV UR11, URZ ;  /* 0x0000003f000b7c82 */ /* 0x000fe20008000000 */
[----:B------:R-:W-:-:S03]  /*80d0*/  VIADD R0, R0, 0x1 ;  /* 0x0000000100007836 */ /* 0x000fc60000000000 */
[----:B------:R-:W-:Y:S02]  /*80e0*/  UIADD3 UR9, UR9, 0x9400, URZ ;  /* 0x0000940009097890 */ /* 0x000fe4000fffe03f */
[C---:B------:R-:W-:Y:S02]  /*80f0*/  ISETP.NE.AND P4, PT, R0.reuse, 0x5, PT ;  /* 0x000000050000780c */ /* 0x040fe40003f85270 */
[----:B------:R-:W-:Y:S02]  /*8100*/  UIADD3 UR8, UR8, 0x2000, URZ ;  /* 0x0000200008087890 */ /* 0x000fe4000fffe03f */
[----:B------:R-:W-:Y:S02]  /*8110*/  SEL R7, RZ, 0x1, P4 ;  /* 0x00000001ff077807 */ /* 0x000fe40002000000 */
[----:B------:R-:W-:Y:S02]  /*8120*/  SEL R0, R0, RZ, P4 ;  /* 0x000000ff00007207 */ /* 0x000fe40002000000 */
[----:B------:R-:W-:-:S03]  /*8130*/  LOP3.LUT R4, R4, R7, RZ, 0x3c, !PT ;  /* 0x0000000704047212 */ /* 0x000fc600078e3cff */
[----:B------:R1:W-:Y:S02]  /*8140*/  UTMALDG.4D [UR8], [UR4], desc[UR16] ;  /* 0x00001008040075b4 */ /* 0x0003e40008019000 */
[----:B-1----:R-:W-:Y:S02]  /*8150*/  NOP ;  /* 0x0000000000007918 */ /* 0x002fe40000000000 */
.L_x_94:
[----:B------:R-:W-:Y:S05]  /*8160*/  BSYNC B1 ;  /* 0x0000000000017941 */ /* 0x000fea0003800000 */
.L_x_93:
        /* <DEDUP_REMOVED lines=10> */
.L_x_99:
[----:B------:R-:W-:Y:S05]  /*8210*/  BSYNC B1 ;  /* 0x0000000000017941 */ /* 0x000fea0003800000 */
.L_x_98:
[----:B------:R-:W-:Y:S01]  /*8220*/  BSSY B1, `(.L_x_101) ;  /* 0x0000028000017945 */ /* 0x000fe20003800000 */
[----:B------:R-:W-:-:S03]  /*8230*/  IMAD.MOV.U32 R9, RZ, RZ, RZ ;  /* 0x000000ffff097224 */ /* 0x000fc600078e00ff */
[----:B------:R-:W-:Y:S05]  /*8240*/  @!P3 BRA `(.L_x_102) ;  /* 0x000000000094b947 */ /* 0x000fea0003800000 */
[----:B-1----:R-:W1:Y:S01]  /*8250*/  S2R R8, SR_CgaCtaId ;  /* 0x0000000000087919 */ /* 0x002e620000008800 */
[----:B------:R-:W-:-:S04]  /*8260*/  MOV R5, 0x400 ;  /* 0x0000040000057802 */ /* 0x000fc80000000f00 */
[----:B-1----:R-:W-:Y:S02]  /*8270*/  LEA R5, R8, R5, 0x18 ;  /* 0x0000000508057211 */ /* 0x002fe400078ec0ff */
[----:B------:R-:W-:-:S03]  /*8280*/  SHF.L.U32 R8, R4, 0x1f, RZ ;  /* 0x0000001f04087819 */ /* 0x000fc600000006ff */
[----:B------:R-:W-:-:S04]  /*8290*/  IMAD R7, R0, 0x8, R5 ;  /* 0x0000000800077824 */ /* 0x000fc800078e0205 */
[----:B------:R-:W1:Y:S02]  /*82a0*/  SYNCS.PHASECHK.TRANS64.TRYWAIT P3, [R7+URZ+0x9428], R8 ;  /* 0x00942808070075a7 */ /* 0x000e64000806017f */
[----:B-1----:R-:W-:Y:S05]  /*82b0*/  @!P3 BRA `(.L_x_103) ;  /* 0x0000000c007cb947 */ /* 0x002fea0003800000 */
.L_x_136:
[----:B------:R-:W-:Y:S01]  /*82c0*/  UPRMT UR4, UR14, 0x9910, URZ ;  /* 0x000099100e047896 */ /* 0x000fe2000800003f */
[----:B-1----:R-:W-:-:S03]  /*82d0*/  @P2 IMAD.MOV.U32 R8, RZ, RZ, 0x1000 ;  /* 0x00001000ff082424 */ /* 0x002fc600078e00ff */
[----:B------:R-:W-:Y:S01]  /*82e0*/  UISETP.NE.AND UP0, UPT, UR4, 0x2, UPT ;  /* 0x000000020400788c */ /* 0x000fe2000bf05270 */
[----:B------:R1:W-:Y:S05]  /*82f0*/  @P2 SYNCS.ARRIVE.TRANS64 RZ, [R7+URZ+0x9400], R8 ;  /* 0x0094000807ff29a7 */ /* 0x0003ea000800003f */
[----:B------:R-:W-:-:S13]  /*8300*/  PLOP3.LUT P3, PT, PT, PT, UP0, 0x80, 0x0 ;  /* 0x000000000000781c */ /* 0x000fda0003f6f008 */
[----:B-1----:R-:W-:Y:S05]  /*8310*/  @P3 BRA `(.L_x_104) ;  /* 0x0000000000043947 */ /* 0x002fea0003800000 */
[----:B------:R-:W-:Y:S01]  /*8320*/  BPT.TRAP 0x1 ;  /* 0x000000040000795c */ /* 0x000fe20000300000 */
.L_x_104:
[----:B------:R-:W-:Y:S05]  /*8330*/  @P0 BRA `(.L_x_105) ;  /* 0x0000000000040947 */ /* 0x000fea0003800000 */
[----:B------:R-:W-:Y:S01]  /*8340*/  BPT.TRAP 0x1 ;  /* 0x000000040000795c */ /* 0x000fe20000300000 */
.L_x_105:
[----:B------:R-:W-:Y:S01]  /*8350*/  LEA R5, R0, R5, 0xc ;  /* 0x0000000500057211 */ /* 0x000fe200078e60ff */
[----:B------:R-:W-:Y:S01]  /*8360*/  UIADD3 UR4, UP0, UR6, 0x2f0, URZ ;  /* 0x000002f006047890 */ /* 0x000fe2000ff1e03f */
[----:B------:R-:W-:Y:S01]  /*8370*/  R2UR UR9, R7 ;  /* 0x00000000070972ca */ /* 0x000fe200000e0000 */
[----:B------:R-:W-:Y:S01]  /*8380*/  UMOV UR16, 0x0 ;  /* 0x0000000000107882 */ /* 0x000fe20000000000 */
[----:B------:R-:W-:Y:S01]  /*8390*/  R2UR UR8, R5 ;  /* 0x00000000050872ca */ /* 0x000fe200000e0000 */
[----:B------:R-:W-:Y:S01]  /*83a0*/  UIADD3.X UR5, URZ, UR7, URZ, UP0, !UPT ;  /* 0x000000073f057290 */ /* 0x000fe200087fe43f */
[----:B------:R-:W-:Y:S01]  /*83b0*/  R2UR UR12, R3 ;  /* 0x00000000030c72ca */ /* 0x000fe200000e0000 */
[----:B------:R-:W-:Y:S01]  /*83c0*/  UMOV UR17, 0x10000000 ;  /* 0x1000000000117882 */ /* 0x000fe20000000000 */
[----:B------:R-:W-:Y:S01]  /*83d0*/  R2UR UR13, R2 ;  /* 0x00000000020d72ca */ /* 0x000fe200000e0000 */
[----:B------:R-:W-:Y:S01]  /*83e0*/  UMOV UR10, URZ ;  /* 0x0000003f000a7c82 */ /* 0x000fe20008000000 */
[----:B------:R-:W-:Y:S01]  /*83f0*/  UMOV UR11, URZ ;  /* 0x0000003f000b7c82 */ /* 0x000fe20008000000 */
[----:B------:R-:W-:-:S02]  /*8400*/  VIADD R0, R0, 0x1 ;  /* 0x0000000100007836 */ /* 0x000fc40000000000 */
[----:B------:R-:W-:Y:S02]  /*8410*/  IMAD.MOV.U32 R9, RZ, RZ, 0x1 ;  /* 0x00000001ff097424 */ /* 0x000fe400078e00ff */
[----:B------:R-:W-:Y:S01]  /*8420*/  UIADD3 UR9, UR9, 0x9400, URZ ;  /* 0x0000940009097890 */ /* 0x000fe2000fffe03f */
[----:B------:R-:W-:Y:S01]  /*8430*/  ISETP.NE.AND P3, PT, R0, 0x5, PT ;  /* 0x000000050000780c */ /* 0x000fe20003f65270 */
[----:B------:R-:W-:-:S03]  /*8440*/  UIADD3 UR8, UR8, 0x2000, URZ ;  /* 0x0000200008087890 */ /* 0x000fc6000fffe03f */
[----:B------:R-:W-:Y:S02]  /*8450*/  SEL R5, RZ, 0x1, P3 ;  /* 0x00000001ff057807 */ /* 0x000fe40001800000 */
[----:B------:R-:W-:Y:S02]  /*8460*/  SEL R0, R0, RZ, P3 ;  /* 0x000000ff00007207 */ /* 0x000fe40001800000 */
[----:B------:R-:W-:Y:S02]  /*8470*/  LOP3.LUT R4, R4, R5, RZ, 0x3c, !PT ;  /* 0x0000000504047212 */ /* 0x000fe400078e3cff */
[----:B------:R2:W-:Y:S02]  /*8480*/  UTMALDG.4D [UR8], [UR4], desc[UR16] ;  /* 0x00001008040075b4 */ /* 0x0005e40008019000 */
[----:B--2---:R-:W-:-:S03]  /*8490*/  NOP ;  /* 0x0000000000007918 */ /* 0x004fc60000000000 */
.L_x_102:
[----:B------:R-:W-:Y:S05]  /*84a0*/  BSYNC B1 ;  /* 0x0000000000017941 */ /* 0x000fea0003800000 */
.L_x_101:
[----:B------:R-:W-:Y:S01]  /*84b0*/  ISETP.GE.AND P3, PT, R6, 0x2, PT ;  /* 0x000000020600780c */ /* 0x000fe20003f66270 */
[----:B------:R-:W-:-:S12]  /*84c0*/  BSSY B1, `(.L_x_106) ;  /* 0x0000058000017945 */ /* 0x000fd80003800000 */
[----:B------:R-:W-:Y:S05]  /*84d0*/  @!P3 BRA `(.L_x_107) ;  /* 0x000000040058b947 */ /* 0x000fea0003800000 */
[----:B------:R-:W-:-:S07]  /*84e0*/  IMAD.SHL.U32 R6, R6, 0x2, RZ ;  /* 0x0000000206067824 */ /* 0x000fce00078e00ff */
.L_x_118:
[----:B------:R-:W-:Y:S04]  /*84f0*/  BSSY B2, `(.L_x_108) ;  /* 0x0000027000027945 */ /* 0x000fe80003800000 */
        /* <DEDUP_REMOVED lines=8> */
.L_x_137:
[----:B------:R-:W-:Y:S01]  /*8580*/  UPRMT UR4, UR14, 0x9910, URZ ;  /* 0x000099100e047896 */ /* 0x000fe2000800003f */
[----:B-1----:R-:W-:-:S03]  /*8590*/  @P2 IMAD.MOV.U32 R8, RZ, RZ, 0x1000 ;  /* 0x00001000ff082424 */ /* 0x002fc600078e00ff */
[----:B------:R-:W-:Y:S01]  /*85a0*/  UISETP.NE.AND UP0, UPT, UR4, 0x2, UPT ;  /* 0x000000020400788c */ /* 0x000fe2000bf05270 */
[----:B------:R1:W-:Y:S05]  /*85b0*/  @P2 SYNCS.ARRIVE.TRANS64 RZ, [R7+URZ+0x9400], R8 ;  /* 0x0094000807ff29a7 */ /* 0x0003ea000800003f */
[----:B------:R-:W-:-:S13]  /*85c0*/  PLOP3.LUT P3, PT, PT, PT, UP0, 0x80, 0x0 ;  /* 0x000000000000781c */ /* 0x000fda0003f6f008 */
[----:B-1----:R-:W-:Y:S05]  /*85d0*/  @P3 BRA `(.L_x_111) ;  /* 0x0000000000043947 */ /* 0x002fea0003800000 */
[----:B------:R-:W-:Y:S01]  /*85e0*/  BPT.TRAP 0x1 ;  /* 0x000000040000795c */ /* 0x000fe20000300000 */
.L_x_111:
[----:B------:R-:W-:Y:S05]  /*85f0*/  @P0 BRA `(.L_x_112) ;  /* 0x0000000000040947 */ /* 0x000fea0003800000 */
[----:B------:R-:W-:Y:S01]  /*8600*/  BPT.TRAP 0x1 ;  /* 0x000000040000795c */ /* 0x000fe20000300000 */
.L_x_112:
        /* <DEDUP_REMOVED lines=11> */
[----:B------:R-:W-:-:S03]  /*86c0*/  VIADD R0, R0, 0x1 ;  /* 0x0000000100007836 */ /* 0x000fc60000000000 */
[----:B------:R-:W-:Y:S02]  /*86d0*/  UIADD3 UR9, UR9, 0x9400, URZ ;  /* 0x0000940009097890 */ /* 0x000fe4000fffe03f */
[----:B------:R-:W-:Y:S01]  /*86e0*/  USHF.L.U32 UR11, UR11, 0x6, URZ ;  /* 0x000000060b0b7899 */ /* 0x000fe2000800063f */
[----:B------:R-:W-:Y:S01]  /*86f0*/  ISETP.NE.AND P3, PT, R0, 0x5, PT ;  /* 0x000000050000780c */ /* 0x000fe20003f65270 */
[----:B------:R-:W-:-:S03]  /*8700*/  UIADD3 UR8, UR8, 0x2000, URZ ;  /* 0x0000200008087890 */ /* 0x000fc6000fffe03f */
[----:B------:R-:W-:Y:S02]  /*8710*/  SEL R5, RZ, 0x1, P3 ;  /* 0x00000001ff057807 */ /* 0x000fe40001800000 */
[----:B------:R-:W-:Y:S02]  /*8720*/  SEL R0, R0, RZ, P3 ;  /* 0x000000ff00007207 */ /* 0x000fe40001800000 */
[----:B------:R-:W-:Y:S02]  /*8730*/  LOP3.LUT R4, R4, R5, RZ, 0x3c, !PT ;  /* 0x0000000504047212 */ /* 0x000fe400078e3cff */
[----:B------:R2:W-:Y:S02]  /*8740*/  UTMALDG.4D [UR8], [UR4], desc[UR16] ;  /* 0x00001008040075b4 */ /* 0x0005e40008019000 */
[----:B--2---:R-:W-:-:S03]  /*8750*/  NOP ;  /* 0x0000000000007918 */ /* 0x004fc60000000000 */
.L_x_109:
[----:B------:R-:W-:Y:S05]  /*8760*/  BSYNC B2 ;  /* 0x0000000000027941 */ /* 0x000fea0003800000 */
.L_x_108:
[----:B------:R-:W-:Y:S01]  /*8770*/  ISETP.LT.OR P3, PT, R6, 0x4, !P6 ;  /* 0x000000040600780c */ /* 0x000fe20007761670 */
[----:B------:R-:W-:-:S12]  /*8780*/  BSSY B2, `(.L_x_113) ;  /* 0x0000028000027945 */ /* 0x000fd80003800000 */
[----:B------:R-:W-:Y:S05]  /*8790*/  @P3 BRA `(.L_x_114) ;  /* 0x0000000000983947 */ /* 0x000fea0003800000 */
[----:B-1----:R-:W1:Y:S01]  /*87a0*/  S2R R8, SR_CgaCtaId ;  /* 0x0000000000087919 */ /* 0x002e620000008800 */
[----:B------:R-:W-:-:S04]  /*87b0*/  MOV R5, 0x400 ;  /* 0x0000040000057802 */ /* 0x000fc80000000f00 */
[----:B-1----:R-:W-:Y:S02]  /*87c0*/  LEA R5, R8, R5, 0x18 ;  /* 0x0000000508057211 */ /* 0x002fe400078ec0ff */
[----:B------:R-:W-:-:S03]  /*87d0*/  SHF.L.U32 R8, R4, 0x1f, RZ ;  /* 0x0000001f04087819 */ /* 0x000fc600000006ff */
[----:B------:R-:W-:-:S04]  /*87e0*/  IMAD R7, R0, 0x8, R5 ;  /* 0x0000000800077824 */ /* 0x000fc800078e0205 */
[----:B------:R-:W1:Y:S02]  /*87f0*/  SYNCS.PHASECHK.TRANS64.TRYWAIT P3, [R7+URZ+0x9428], R8 ;  /* 0x00942808070075a7 */ /* 0x000e64000806017f */
[----:B-1----:R-:W-:Y:S05]  /*8800*/  @!P3 BRA `(.L_x_115) ;  /* 0x000000080050b947 */ /* 0x002fea0003800000 */
.L_x_138:
[----:B------:R-:W-:Y:S01]  /*8810*/  UPRMT UR4, UR14, 0x9910, URZ ;  /* 0x000099100e047896 */ /* 0x000fe2000800003f */
[----:B-1----:R-:W-:-:S03]  /*8820*/  @P1 IMAD.MOV.U32 R8, RZ, RZ, 0x1000 ;  /* 0x00001000ff081424 */ /* 0x002fc600078e00ff */
[----:B------:R-:W-:Y:S01]  /*8830*/  UISETP.NE.AND UP0, UPT, UR4, 0x2, UPT ;  /* 0x000000020400788c */ /* 0x000fe2000bf05270 */
[----:B------:R1:W-:Y:S05]  /*8840*/  @P1 SYNCS.ARRIVE.TRANS64 RZ, [R7+URZ+0x9400], R8 ;  /* 0x0094000807ff19a7 */ /* 0x0003ea000800003f */
[----:B------:R-:W-:-:S13]  /*8850*/  PLOP3.LUT P3, PT, PT, PT, UP0, 0x80, 0x0 ;  /* 0x000000000000781c */ /* 0x000fda0003f6f008 */
[----:B-1----:R-:W-:Y:S05]  /*8860*/  @P3 BRA `(.L_x_116) ;  /* 0x0000000000043947 */ /* 0x002fea0003800000 */
[----:B------:R-:W-:Y:S01]  /*8870*/  BPT.TRAP 0x1 ;  /* 0x000000040000795c */ /* 0x000fe20000300000 */
.L_x_116:
[----:B------:R-:W-:Y:S05]  /*8880*/  @P0 BRA `(.L_x_117) ;  /* 0x0000000000040947 */ /* 0x000fea0003800000 */
[----:B------:R-:W-:Y:S01]  /*8890*/  BPT.TRAP 0x1 ;  /* 0x000000040000795c */ /* 0x000fe20000300000 */
.L_x_117:
        /* <DEDUP_REMOVED lines=10> */
[----:B------:R-:W-:Y:S01]  /*8940*/  R2UR UR13, R2 ;  /* 0x00000000020d72ca */ /* 0x000fe200000e0000 */
[----:B------:R-:W-:-:S02]  /*8950*/  VIADD R0, R0, 0x1 ;  /* 0x0000000100007836 */ /* 0x000fc40000000000 */
[----:B------:R-:W-:Y:S02]  /*8960*/  VIADD R9, R9, 0x1 ;  /* 0x0000000109097836 */ /* 0x000fe40000000000 */
[----:B------:R-:W-:Y:S01]  /*8970*/  UIADD3 UR9, UR9, 0x9400, URZ ;  /* 0x0000940009097890 */ /* 0x000fe2000fffe03f */
[C---:B------:R-:W-:Y:S01]  /*8980*/  ISETP.NE.AND P3, PT, R0.reuse, 0x5, PT ;  /* 0x000000050000780c */ /* 0x040fe20003f65270 */
[----:B------:R-:W-:Y:S02]  /*8990*/  UIADD3 UR8, UR8, 0x2000, URZ ;  /* 0x0000200008087890 */ /* 0x000fe4000fffe03f */
[----:B------:R-:W-:Y:S01]  /*89a0*/  USHF.L.U32 UR11, UR11, 0x6, URZ ;  /* 0x000000060b0b7899 */ /* 0x000fe2000800063f */
[----:B------:R-:W-:Y:S02]  /*89b0*/  SEL R5, RZ, 0x1, P3 ;  /* 0x00000001ff057807 */ /* 0x000fe40001800000 */
[----:B------:R-:W-:Y:S02]  /*89c0*/  SEL R0, R0, RZ, P3 ;  /* 0x000000ff00007207 */ /* 0x000fe40001800000 */
[----:B------:R-:W-:-:S04]  /*89d0*/  LOP3.LUT R4, R4, R5, RZ, 0x3c, !PT ;  /* 0x0000000504047212 */ /* 0x000fc800078e3cff */
[----:B------:R2:W-:Y:S02]  /*89e0*/  UTMALDG.4D [UR8], [UR4], desc[UR16] ;  /* 0x00001008040075b4 */ /* 0x0005e40008019000 */
[----:B--2---:R-:W-:Y:S01]  /*89f0*/  NOP ;  /* 0x0000000000007918 */ /* 0x004fe20000000000 */
.L_x_114:
[----:B------:R-:W-:Y:S05]  /*8a00*/  BSYNC B2 ;  /* 0x0000000000027941 */ /* 0x000fea0003800000 */
.L_x_113:
[C---:B------:R-:W-:Y:S01]  /*8a10*/  ISETP.GT.AND P3, PT, R6.reuse, 0x4, PT ;  /* 0x000000040600780c */ /* 0x040fe20003f64270 */
[----:B------:R-:W-:-:S12]  /*8a20*/  VIADD R6, R6, 0xfffffffe ;  /* 0xfffffffe06067836 */ /* 0x000fd80000000000 */
[----:B------:R-:W-:Y:S05]  /*8a30*/  @P3 BRA `(.L_x_118) ;  /* 0xfffffff800ac3947 */ /* 0x000fea000383ffff */
.L_x_107:
[----:B------:R-:W-:Y:S05]  /*8a40*/  BSYNC B1 ;  /* 0x0000000000017941 */ /* 0x000fea0003800000 */
.L_x_106:
[----:B------:R-:W-:Y:S01]  /*8a50*/  VIADD R17, R17, UR15 ;  /* 0x0000000f11117c36 */ /* 0x000fe20008000000 */
[----:B------:R-:W-:Y:S01]  /*8a60*/  ULDC UR4, c[0x0][0xa00] ;  /* 0x0002800000047ab9 */ /* 0x000fe20000000800 */
[----:B-1----:R-:W-:-:S03]  /*8a70*/  PRMT R5, RZ, 0x7610, R5 ;  /* 0x00007610ff057816 */ /* 0x002fc60000000005 */
[----:B------:R-:W-:-:S13]  /*8a80*/  ISETP.GE.AND P3, PT, R17, UR4, PT ;  /* 0x0000000411007c0c */ /* 0x000fda000bf66270 */
[----:B------:R-:W-:Y:S05]  /*8a90*/  @!P3 BRA `(.L_x_119) ;  /* 0xfffffff0007cb947 */ /* 0x000fea000383ffff */
[----:B------:R-:W-:Y:S05]  /*8aa0*/  BSYNC B0 ;  /* 0x0000000000007941 */ /* 0x000fea0003800000 */
.L_x_91:
[----:B------:R-:W-:Y:S05]  /*8ab0*/  EXIT ;  /* 0x000000000000794d */ /* 0x000fea0003800000 */
.L_x_17:
[----:B-1----:R-:W-:-:S04]  /*8ac0*/  IMAD.U32 R4, RZ, RZ, UR4 ;  /* 0x00000004ff047e24 */ /* 0x002fc8000f8e00ff */
[----:B------:R1:W2:Y:S03]  /*8ad0*/  SYNCS.PHASECHK.TRANS64.TRYWAIT P1, [R4+URZ+0x9450], R3 ;  /* 0x00945003040075a7 */ /* 0x0002a6000802017f */
[----:B--2---:R-:W-:Y:S05]  /*8ae0*/  @!P1 NANOSLEEP.SYNCS 0x989680 ;  /* 0x009896800000995d */ /* 0x004fea0003900000 */
[----:B------:R-:W2:Y:S02]  /*8af0*/  @!P1 SYNCS.PHASECHK.TRANS64 P1, [R4+URZ+0x9450], R3 ;  /* 0x00945003040095a7 */ /* 0x000ea4000802007f */
[----:B--2---:R-:W-:Y:S05]  /*8b00*/  @!P1 BRA `(.L_x_17) ;  /* 0xfffffffc00ec9947 */ /* 0x004fea000383ffff */
[----:B------:R-:W-:Y:S05]  /*8b10*/  BRA `(.L_x_120) ;  /* 0xffffff88002c7947 */ /* 0x000fea000383ffff */
.L_x_19:
[----:B-1----:R-:W-:-:S04]  /*8b20*/  IMAD.U32 R6, RZ, RZ, UR14 ;  /* 0x0000000eff067e24 */ /* 0x002fc8000f8e00ff */
[----:B------:R1:W2:Y:S03]  /*8b30*/  SYNCS.PHASECHK.TRANS64.TRYWAIT P1, [R6+URZ+0x9400], R3 ;  /* 0x00940003060075a7 */ /* 0x0002a6000802017f */
[----:B--2---:R-:W-:Y:S05]  /*8b40*/  @!P1 NANOSLEEP.SYNCS 0x989680 ;  /* 0x009896800000995d */ /* 0x004fea0003900000 */
[----:B------:R-:W2:Y:S02]  /*8b50*/  @!P1 SYNCS.PHASECHK.TRANS64 P1, [R6+URZ+0x9400], R3 ;  /* 0x00940003060095a7 */ /* 0x000ea4000802007f */
[----:B--2---:R-:W-:Y:S05]  /*8b60*/  @!P1 BRA `(.L_x_19) ;  /* 0xfffffffc00ec9947 */ /* 0x004fea000383ffff */
[----:B------:R-:W-:Y:S05]  /*8b70*/  BRA `(.L_x_121) ;  /* 0xffffff8800407947 */ /* 0x000fea000383ffff */
.L_x_20:
[----:B-1----:R-:W-:-:S04]  /*8b80*/  IMAD.U32 R3, RZ, RZ, UR12 ;  /* 0x0000000cff037e24 */ /* 0x002fc8000f8e00ff */
[----:B------:R1:W2:Y:S03]  /*8b90*/  SYNCS.PHASECHK.TRANS64.TRYWAIT P1, [R3+URZ+-0x8], R4 ;  /* 0xfffff804030075a7 */ /* 0x0002a6000802017f */
[----:B--2---:R-:W-:Y:S05]  /*8ba0*/  @!P1 NANOSLEEP.SYNCS 0x989680 ;  /* 0x009896800000995d */ /* 0x004fea0003900000 */
[----:B------:R-:W2:Y:S02]  /*8bb0*/  @!P1 SYNCS.PHASECHK.TRANS64 P1, [R3+URZ+-0x8], R4 ;  /* 0xfffff804030095a7 */ /* 0x000ea4000802007f */
[----:B--2---:R-:W-:Y:S05]  /*8bc0*/  @!P1 BRA `(.L_x_20) ;  /* 0xfffffffc00ec9947 */ /* 0x004fea000383ffff */
[----:B------:R-:W-:Y:S05]  /*8bd0*/  BRA `(.L_x_122) ;  /* 0xffffff8800307947 */ /* 0x000fea000383ffff */
.L_x_22:
[----:B-1----:R-:W-:-:S04]  /*8be0*/  IMAD.U32 R8, RZ, RZ, UR6 ;  /* 0x00000006ff087e24 */ /* 0x002fc8000f8e00ff */
[----:B------:R1:W2:Y:S03]  /*8bf0*/  SYNCS.PHASECHK.TRANS64.TRYWAIT P1, [R8+URZ+0x9400], R7 ;  /* 0x00940007080075a7 */ /* 0x0002a6000802017f */
[----:B--2---:R-:W-:Y:S05]  /*8c00*/  @!P1 NANOSLEEP.SYNCS 0x989680 ;  /* 0x009896800000995d */ /* 0x004fea0003900000 */
[----:B------:R-:W2:Y:S02]  /*8c10*/  @!P1 SYNCS.PHASECHK.TRANS64 P1, [R8+URZ+0x9400], R7 ;  /* 0x00940007080095a7 */ /* 0x000ea4000802007f */
[----:B--2---:R-:W-:Y:S05]  /*8c20*/  @!P1 BRA `(.L_x_22) ;  /* 0xfffffffc00ec9947 */ /* 0x004fea000383ffff */
[----:B------:R-:W-:Y:S05]  /*8c30*/  BRA `(.L_x_123) ;  /* 0xffffff9c007c7947 */ /* 0x000fea000383ffff */
.L_x_27:
[----:B-1----:R-:W-:-:S04]  /*8c40*/  IMAD.U32 R13, RZ, RZ, UR6 ;  /* 0x00000006ff0d7e24 */ /* 0x002fc8000f8e00ff */
[----:B------:R1:W2:Y:S03]  /*8c50*/  SYNCS.PHASECHK.TRANS64.TRYWAIT P2, [R13+URZ+0x9400], R0 ;  /* 0x009400000d0075a7 */ /* 0x0002a6000804017f */
[----:B--2---:R-:W-:Y:S05]  /*8c60*/  @!P2 NANOSLEEP.SYNCS 0x989680 ;  /* 0x009896800000a95d */ /* 0x004fea0003900000 */
[----:B------:R-:W2:Y:S02]  /*8c70*/  @!P2 SYNCS.PHASECHK.TRANS64 P2, [R13+URZ+0x9400], R0 ;  /* 0x009400000d00a5a7 */ /* 0x000ea4000804007f */
[----:B--2---:R-:W-:Y:S05]  /*8c80*/  @!P2 BRA `(.L_x_27) ;  /* 0xfffffffc00eca947 */ /* 0x004fea000383ffff */
[----:B------:R-:W-:Y:S05]  /*8c90*/  BRA `(.L_x_124) ;  /* 0xffffffa000307947 */ /* 0x000fea000383ffff */
.L_x_31:
[----:B-1----:R-:W-:-:S04]  /*8ca0*/  MOV R9, UR6 ;  /* 0x0000000600097c02 */ /* 0x002fc80008000f00 */
[----:B------:R1:W2:Y:S03]  /*8cb0*/  SYNCS.PHASECHK.TRANS64.TRYWAIT P2, [R9+URZ+0x9400], R22 ;  /* 0x00940016090075a7 */ /* 0x0002a6000804017f */
[----:B--2---:R-:W-:Y:S05]  /*8cc0*/  @!P2 NANOSLEEP.SYNCS 0x989680 ;  /* 0x009896800000a95d */ /* 0x004fea0003900000 */
[----:B------:R-:W2:Y:S02]  /*8cd0*/  @!P2 SYNCS.PHASECHK.TRANS64 P2, [R9+URZ+0x9400], R22 ;  /* 0x009400160900a5a7 */ /* 0x000ea4000804007f */
[----:B--2---:R-:W-:Y:S05]  /*8ce0*/  @!P2 BRA `(.L_x_31) ;  /* 0xfffffffc00eca947 */ /* 0x004fea000383ffff */
[----:B------:R-:W-:Y:S05]  /*8cf0*/  BRA `(.L_x_30) ;  /* 0xffffffb000e07947 */ /* 0x000fea000383ffff */
.L_x_39:
[----:B-1----:R-:W-:-:S04]  /*8d00*/  IMAD.U32 R11, RZ, RZ, UR6 ;  /* 0x00000006ff0b7e24 */ /* 0x002fc8000f8e00ff */
[----:B------:R1:W2:Y:S03]  /*8d10*/  SYNCS.PHASECHK.TRANS64.TRYWAIT P2, [R11+URZ+0x9400], R4 ;  /* 0x009400040b0075a7 */ /* 0x0002a6000804017f */
[----:B--2---:R-:W-:Y:S05]  /*8d20*/  @!P2 NANOSLEEP.SYNCS 0x989680 ;  /* 0x009896800000a95d */ /* 0x004fea0003900000 */
[----:B------:R-:W2:Y:S02]  /*8d30*/  @!P2 SYNCS.PHASECHK.TRANS64 P2, [R11+URZ+0x9400], R4 ;  /* 0x009400040b00a5a7 */ /* 0x000ea4000804007f */
[----:B--2---:R-:W-:Y:S05]  /*8d40*/  @!P2 BRA `(.L_x_39) ;  /* 0xfffffffc00eca947 */ /* 0x004fea000383ffff */
[----:B------:R-:W-:Y:S05]  /*8d50*/  BRA `(.L_x_125) ;  /* 0xffffffb400d47947 */ /* 0x000fea000383ffff */
.L_x_43:
[----:B-1----:R-:W-:-:S04]  /*8d60*/  IMAD.U32 R8, RZ, RZ, UR6 ;  /* 0x00000006ff087e24 */ /* 0x002fc8000f8e00ff */
[----:B------:R1:W2:Y:S03]  /*8d70*/  SYNCS.PHASECHK.TRANS64.TRYWAIT P2, [R8+URZ+0x9400], R75 ;  /* 0x0094004b080075a7 */ /* 0x0002a6000804017f */
[----:B--2---:R-:W-:Y:S05]  /*8d80*/  @!P2 NANOSLEEP.SYNCS 0x989680 ;  /* 0x009896800000a95d */ /* 0x004fea0003900000 */
[----:B------:R-:W2:Y:S02]  /*8d90*/  @!P2 SYNCS.PHASECHK.TRANS64 P2, [R8+URZ+0x9400], R75 ;  /* 0x0094004b0800a5a7 */ /* 0x000ea4000804007f */
[----:B--2---:R-:W-:Y:S05]  /*8da0*/  @!P2 BRA `(.L_x_43) ;  /* 0xfffffffc00eca947 */ /* 0x004fea000383ffff */
[----:B------:R-:W-:Y:S05]  /*8db0*/  BRA `(.L_x_42) ;  /* 0xffffffcc00c87947 */ /* 0x000fea000383ffff */
.L_x_63:
[----:B-1----:R-:W-:-:S04]  /*8dc0*/  IMAD.U32 R3, RZ, RZ, UR12 ;  /* 0x0000000cff037e24 */ /* 0x002fc8000f8e00ff */
[----:B------:R1:W2:Y:S03]  /*8dd0*/  SYNCS.PHASECHK.TRANS64.TRYWAIT P1, [R3+URZ+0x8], R0 ;  /* 0x00000800030075a7 */ /* 0x0002a6000802017f */
[----:B--2---:R-:W-:Y:S05]  /*8de0*/  @!P1 NANOSLEEP.SYNCS 0x989680 ;  /* 0x009896800000995d */ /* 0x004fea0003900000 */
[----:B------:R-:W2:Y:S02]  /*8df0*/  @!P1 SYNCS.PHASECHK.TRANS64 P1, [R3+URZ+0x8], R0 ;  /* 0x00000800030095a7 */ /* 0x000ea4000802007f */
[----:B--2---:R-:W-:Y:S05]  /*8e00*/  @!P1 BRA `(.L_x_63) ;  /* 0xfffffffc00ec9947 */ /* 0x004fea000383ffff */
[----:B------:R-:W-:Y:S05]  /*8e10*/  BRA `(.L_x_126) ;  /* 0xffffffd800487947 */ /* 0x000fea000383ffff */
.L_x_76:
[----:B------:R-:W-:Y:S01]  /*8e20*/  BSSY B1, `(.L_x_127) ;  /* 0x0000006000017945 */ /* 0x000fe20003800000 */
[----:B------:R-:W-:-:S07]  /*8e30*/  IMAD.MOV.U32 R15, RZ, RZ, -0x1 ;  /* 0xffffffffff0f7424 */ /* 0x000fce00078e00ff */
[----:B------:R-:W-:Y:S05]  /*8e40*/  WARPSYNC.COLLECTIVE R15, `(.L_x_128) ;  /* 0x000000000f0c7348 */ /* 0x000fea0003c00000 */
[----:B------:R-:W-:Y:S02]  /*8e50*/  ELECT P6, UR62, PT ;  /* 0x00000000003e782f */ /* 0x000fe400038c0000 */
[----:B------:R-:W-:Y:S01]  /*8e60*/  MOV R14, UR62 ;  /* 0x0000003e000e7c02 */ /* 0x000fe20008000f00 */
[----:B------:R-:W-:Y:S10]  /*8e70*/  ENDCOLLECTIVE ;  /* 0x000000000000791b */ /* 0x000ff40003800000 */
.L_x_128:
[----:B------:R-:W-:Y:S05]  /*8e80*/  BSYNC B1 ;  /* 0x0000000000017941 */ /* 0x000fea0003800000 */
.L_x_127:
[----:B------:R-:W-:Y:S05]  /*8e90*/  BRA `(.L_x_129) ;  /* 0xffffffe400b47947 */ /* 0x000fea000383ffff */
.L_x_79:
[----:B-1----:R1:W2:Y:S02]  /*8ea0*/  SYNCS.PHASECHK.TRANS64.TRYWAIT P2, [R7+URZ+0x9460], R6 ;  /* 0x00946006070075a7 */ /* 0x0022a4000804017f */
[----:B--2---:R-:W-:Y:S05]  /*8eb0*/  @!P2 NANOSLEEP.SYNCS 0x989680 ;  /* 0x009896800000a95d */ /* 0x004fea0003900000 */
[----:B------:R-:W2:Y:S02]  /*8ec0*/  @!P2 SYNCS.PHASECHK.TRANS64 P2, [R7+URZ+0x9460], R6 ;  /* 0x009460060700a5a7 */ /* 0x000ea4000804007f */
[----:B--2---:R-:W-:Y:S05]  /*8ed0*/  @!P2 BRA `(.L_x_79) ;  /* 0xfffffffc00f0a947 */ /* 0x004fea000383ffff */
[----:B------:R-:W-:Y:S05]  /*8ee0*/  BRA `(.L_x_130) ;  /* 0xffffffe400d47947 */ /* 0x000fea000383ffff */
.L_x_84:
[----:B-1----:R1:W2:Y:S02]  /*8ef0*/  SYNCS.PHASECHK.TRANS64.TRYWAIT P2, [R7+URZ+0x94b0], R4 ;  /* 0x0094b004070075a7 */ /* 0x0022a4000804017f */
[----:B--2---:R-:W-:Y:S05]  /*8f00*/  @!P2 NANOSLEEP.SYNCS 0x989680 ;  /* 0x009896800000a95d */ /* 0x004fea0003900000 */
[----:B------:R-:W2:Y:S02]  /*8f10*/  @!P2 SYNCS.PHASECHK.TRANS64 P2, [R7+URZ+0x94b0], R4 ;  /* 0x0094b0040700a5a7 */ /* 0x000ea4000804007f */
[----:B--2---:R-:W-:Y:S05]  /*8f20*/  @!P2 BRA `(.L_x_84) ;  /* 0xfffffffc00f0a947 */ /* 0x004fea000383ffff */
[----:B------:R-:W-:Y:S05]  /*8f30*/  BRA `(.L_x_83) ;  /* 0xffffffe800647947 */ /* 0x000fea000383ffff */
.L_x_87:
[----:B-1----:R1:W2:Y:S02]  /*8f40*/  SYNCS.PHASECHK.TRANS64.TRYWAIT P2, [R4+URZ+0x9460], R9 ;  /* 0x00946009040075a7 */ /* 0x0022a4000804017f */
[----:B--2---:R-:W-:Y:S05]  /*8f50*/  @!P2 NANOSLEEP.SYNCS 0x989680 ;  /* 0x009896800000a95d */ /* 0x004fea0003900000 */
[----:B------:R-:W2:Y:S02]  /*8f60*/  @!P2 SYNCS.PHASECHK.TRANS64 P2, [R4+URZ+0x9460], R9 ;  /* 0x009460090400a5a7 */ /* 0x000ea4000804007f */
[----:B--2---:R-:W-:Y:S05]  /*8f70*/  @!P2 BRA `(.L_x_87) ;  /* 0xfffffffc00f0a947 */ /* 0x004fea000383ffff */
[----:B------:R-:W-:Y:S05]  /*8f80*/  BRA `(.L_x_131) ;  /* 0xffffffe800787947 */ /* 0x000fea000383ffff */
.L_x_92:
[----:B------:R-:W-:Y:S01]  /*8f90*/  BSSY B1, `(.L_x_132) ;  /* 0x0000006000017945 */ /* 0x000fe20003800000 */
[----:B------:R-:W-:-:S07]  /*8fa0*/  IMAD.MOV.U32 R15, RZ, RZ, -0x1 ;  /* 0xffffffffff0f7424 */ /* 0x000fce00078e00ff */
[----:B------:R-:W-:Y:S05]  /*8fb0*/  WARPSYNC.COLLECTIVE R15, `(.L_x_133) ;  /* 0x000000000f0c7348 */ /* 0x000fea0003c00000 */
[----:B------:R-:W-:Y:S02]  /*8fc0*/  ELECT P6, UR62, PT ;  /* 0x00000000003e782f */ /* 0x000fe400038c0000 */
[----:B------:R-:W-:Y:S01]  /*8fd0*/  MOV R14, UR62 ;  /* 0x0000003e000e7c02 */ /* 0x000fe20008000f00 */
[----:B------:R-:W-:Y:S10]  /*8fe0*/  ENDCOLLECTIVE ;  /* 0x000000000000791b */ /* 0x000ff40003800000 */
.L_x_133:
[----:B------:R-:W-:Y:S05]  /*8ff0*/  BSYNC B1 ;  /* 0x0000000000017941 */ /* 0x000fea0003800000 */
.L_x_132:
[----:B------:R-:W-:Y:S05]  /*9000*/  BRA `(.L_x_134) ;  /* 0xffffffec00b87947 */ /* 0x000fea000383ffff */
.L_x_95:
[----:B-1----:R1:W2:Y:S02]  /*9010*/  SYNCS.PHASECHK.TRANS64.TRYWAIT P4, [R8+URZ+0x9428], R7 ;  /* 0x00942807080075a7 */ /* 0x0022a4000808017f */
[----:B--2---:R-:W-:Y:S05]  /*9020*/  @!P4 NANOSLEEP.SYNCS 0x989680 ;  /* 0x009896800000c95d */ /* 0x004fea0003900000 */
[----:B------:R-:W2:Y:S02]  /*9030*/  @!P4 SYNCS.PHASECHK.TRANS64 P4, [R8+URZ+0x9428], R7 ;  /* 0x009428070800c5a7 */ /* 0x000ea4000808007f */
[----:B--2---:R-:W-:Y:S05]  /*9040*/  @!P4 BRA `(.L_x_95) ;  /* 0xfffffffc00f0c947 */ /* 0x004fea000383ffff */
[----:B------:R-:W-:Y:S05]  /*9050*/  BRA `(.L_x_135) ;  /* 0xffffffec00cc7947 */ /* 0x000fea000383ffff */
.L_x_100:
[----:B-1----:R1:W2:Y:S02]  /*9060*/  SYNCS.PHASECHK.TRANS64.TRYWAIT P4, [R5+URZ+0x94b0], R8 ;  /* 0x0094b008050075a7 */ /* 0x0022a4000808017f */
[----:B--2---:R-:W-:Y:S05]  /*9070*/  @!P4 NANOSLEEP.SYNCS 0x989680 ;  /* 0x009896800000c95d */ /* 0x004fea0003900000 */
[----:B------:R-:W2:Y:S02]  /*9080*/  @!P4 SYNCS.PHASECHK.TRANS64 P4, [R5+URZ+0x94b0], R8 ;  /* 0x0094b0080500c5a7 */ /* 0x000ea4000808007f */
[----:B--2---:R-:W-:Y:S05]  /*9090*/  @!P4 BRA `(.L_x_100) ;  /* 0xfffffffc00f0c947 */ /* 0x004fea000383ffff */
[----:B------:R-:W-:Y:S05]  /*90a0*/  BRA `(.L_x_99) ;  /* 0xfffffff000587947 */ /* 0x000fea000383ffff */
.L_x_103:
[----:B-1----:R1:W2:Y:S02]  /*90b0*/  SYNCS.PHASECHK.TRANS64.TRYWAIT P3, [R7+URZ+0x9428], R8 ;  /* 0x00942808070075a7 */ /* 0x0022a4000806017f */
[----:B--2---:R-:W-:Y:S05]  /*90c0*/  @!P3 NANOSLEEP.SYNCS 0x989680 ;  /* 0x009896800000b95d */ /* 0x004fea0003900000 */
[----:B------:R-:W2:Y:S02]  /*90d0*/  @!P3 SYNCS.PHASECHK.TRANS64 P3, [R7+URZ+0x9428], R8 ;  /* 0x009428080700b5a7 */ /* 0x000ea4000806007f */
[----:B--2---:R-:W-:Y:S05]  /*90e0*/  @!P3 BRA `(.L_x_103) ;  /* 0xfffffffc00f0b947 */ /* 0x004fea000383ffff */
[----:B------:R-:W-:Y:S05]  /*90f0*/  BRA `(.L_x_136) ;  /* 0xfffffff000707947 */ /* 0x000fea000383ffff */
.L_x_110:
[----:B-1----:R1:W2:Y:S02]  /*9100*/  SYNCS.PHASECHK.TRANS64.TRYWAIT P3, [R7+URZ+0x9428], R8 ;  /* 0x00942808070075a7 */ /* 0x0022a4000806017f */
[----:B--2---:R-:W-:Y:S05]  /*9110*/  @!P3 NANOSLEEP.SYNCS 0x989680 ;  /* 0x009896800000b95d */ /* 0x004fea0003900000 */
[----:B------:R-:W2:Y:S02]  /*9120*/  @!P3 SYNCS.PHASECHK.TRANS64 P3, [R7+URZ+0x9428], R8 ;  /* 0x009428080700b5a7 */ /* 0x000ea4000806007f */
[----:B--2---:R-:W-:Y:S05]  /*9130*/  @!P3 BRA `(.L_x_110) ;  /* 0xfffffffc00f0b947 */ /* 0x004fea000383ffff */
[----:B------:R-:W-:Y:S05]  /*9140*/  BRA `(.L_x_137) ;  /* 0xfffffff4000c7947 */ /* 0x000fea000383ffff */
.L_x_115:
[----:B-1----:R1:W2:Y:S02]  /*9150*/  SYNCS.PHASECHK.TRANS64.TRYWAIT P3, [R7+URZ+0x9428], R8 ;  /* 0x00942808070075a7 */ /* 0x0022a4000806017f */
[----:B--2---:R-:W-:Y:S05]  /*9160*/  @!P3 NANOSLEEP.SYNCS 0x989680 ;  /* 0x009896800000b95d */ /* 0x004fea0003900000 */
[----:B------:R-:W2:Y:S02]  /*9170*/  @!P3 SYNCS.PHASECHK.TRANS64 P3, [R7+URZ+0x9428], R8 ;  /* 0x009428080700b5a7 */ /* 0x000ea4000806007f */
[----:B--2---:R-:W-:Y:S05]  /*9180*/  @!P3 BRA `(.L_x_115) ;  /* 0xfffffffc00f0b947 */ /* 0x004fea000383ffff */
[----:B------:R-:W-:Y:S05]  /*9190*/  BRA `(.L_x_138) ;  /* 0xfffffff4009c7947 */ /* 0x000fea000383ffff */
        .weak           $__internal_0_$__cuda_sm20_rcp_rn_f32_slowpath
        .type           $__internal_0_$__cuda_sm20_rcp_rn_f32_slowpath,@function
        .size           $__internal_0_$__cuda_sm20_rcp_rn_f32_slowpath,(.L_x_144 - $__internal_0_$__cuda_sm20_rcp_rn_f32_slowpath)
$__internal_0_$__cuda_sm20_rcp_rn_f32_slowpath:
[----:B------:R-:W-:Y:S01]  /*91a0*/  IMAD.SHL.U32 R0, R3, 0x2, RZ ;  /* 0x0000000203007824 */ /* 0x000fe200078e00ff */
[----:B------:R-:W-:Y:S04]  /*91b0*/  BSSY B2, `(.L_x_139) ;  /* 0x0000030000027945 */ /* 0x000fe80003800000 */
[----:B------:R-:W-:-:S04]  /*91c0*/  SHF.R.U32.HI R21, RZ, 0x18, R0 ;  /* 0x00000018ff157819 */ /* 0x000fc80000011600 */
[----:B------:R-:W-:-:S13]  /*91d0*/  ISETP.NE.U32.AND P0, PT, R21, RZ, PT ;  /* 0x000000ff1500720c */ /* 0x000fda0003f05070 */
[----:B------:R-:W-:Y:S05]  /*91e0*/  @P0 BRA `(.L_x_140) ;  /* 0x0000000000280947 */ /* 0x000fea0003800000 */
[----:B------:R-:W-:-:S05]  /*91f0*/  IMAD.SHL.U32 R0, R3, 0x2, RZ ;  /* 0x0000000203007824 */ /* 0x000fca00078e00ff */
[----:B------:R-:W-:-:S13]  /*9200*/  ISETP.NE.AND P0, PT, R0, RZ, PT ;  /* 0x000000ff0000720c */ /* 0x000fda0003f05270 */
[----:B------:R-:W-:Y:S01]  /*9210*/  @P0 FFMA R9, R3, 1.84467440737095516160e+19, RZ ;  /* 0x5f80000003090823 */ /* 0x000fe200000000ff */
[----:B------:R-:W-:Y:S08]  /*9220*/  @!P0 MUFU.RCP R8, R3 ;  /* 0x0000000300088308 */ /* 0x000ff00000001000 */
[----:B------:R-:W1:Y:S02]  /*9230*/  @P0 MUFU.RCP R0, R9 ;  /* 0x0000000900000308 */ /* 0x000e640000001000 */
[----:B-1----:R-:W-:-:S04]  /*9240*/  @P0 FFMA R12, R9, R0, -1 ;  /* 0xbf800000090c0423 */ /* 0x002fc80000000000 */
[----:B------:R-:W-:-:S04]  /*9250*/  @P0 FADD.FTZ R13, -R12, -RZ ;  /* 0x800000ff0c0d0221 */ /* 0x000fc80000010100 */
[----:B------:R-:W-:-:S04]  /*9260*/  @P0 FFMA R0, R0, R13, R0 ;  /* 0x0000000d00000223 */ /* 0x000fc80000000000 */
[----:B------:R-:W-:Y:S01]  /*9270*/  @P0 FFMA R8, R0, 1.84467440737095516160e+19, RZ ;  /* 0x5f80000000080823 */ /* 0x000fe200000000ff */
[----:B------:R-:W-:Y:S06]  /*9280*/  BRA `(.L_x_141) ;  /* 0x0000000000887947 */ /* 0x000fec0003800000 */
.L_x_140:
[----:B------:R-:W-:-:S05]  /*9290*/  VIADD R24, R21, 0xffffff03 ;  /* 0xffffff0315187836 */ /* 0x000fca0000000000 */
[----:B------:R-:W-:-:S13]  /*92a0*/  ISETP.GT.U32.AND P0, PT, R24, 0x1, PT ;  /* 0x000000011800780c */ /* 0x000fda0003f04070 */
[----:B------:R-:W-:Y:S05]  /*92b0*/  @P0 BRA `(.L_x_142) ;  /* 0x0000000000780947 */ /* 0x000fea0003800000 */
[----:B------:R-:W-:Y:S01]  /*92c0*/  LOP3.LUT R0, R3, 0x7fffff, RZ, 0xc0, !PT ;  /* 0x007fffff03007812 */ /* 0x000fe200078ec0ff */
[----:B------:R-:W-:-:S03]  /*92d0*/  IMAD.MOV.U32 R13, RZ, RZ, 0x3 ;  /* 0x00000003ff0d7424 */ /* 0x000fc600078e00ff */
[----:B------:R-:W-:Y:S02]  /*92e0*/  LOP3.LUT R0, R0, 0x3f800000, RZ, 0xfc, !PT ;  /* 0x3f80000000007812 */ /* 0x000fe400078efcff */
[----:B------:R-:W-:Y:S02]  /*92f0*/  SHF.L.U32 R13, R13, R24, RZ ;  /* 0x000000180d0d7219 */ /* 0x000fe400000006ff */
[----:B------:R-:W1:Y:S02]  /*9300*/  MUFU.RCP R9, R0 ;  /* 0x0000000000097308 */ /* 0x000e640000001000 */
[----:B-1----:R-:W-:-:S04]  /*9310*/  FFMA R8, R0, R9, -1 ;  /* 0xbf80000000087423 */ /* 0x002fc80000000009 */
[----:B------:R-:W-:-:S04]  /*9320*/  FADD.FTZ R8, -R8, -RZ ;  /* 0x800000ff08087221 */ /* 0x000fc80000010100 */
[CCC-:B------:R-:W-:Y:S01]  /*9330*/  FFMA.RM R12, R9.reuse, R8.reuse, R9.reuse ;  /* 0x00000008090c7223 */ /* 0x1c0fe20000004009 */
[----:B------:R-:W-:-:S04]  /*9340*/  FFMA.RP R9, R9, R8, R9 ;  /* 0x0000000809097223 */ /* 0x000fc80000008009 */
[C---:B------:R-:W-:Y:S02]  /*9350*/  LOP3.LUT R8, R12.reuse, 0x7fffff, RZ, 0xc0, !PT ;  /* 0x007fffff0c087812 */ /* 0x040fe400078ec0ff */
[----:B------:R-:W-:Y:S02]  /*9360*/  FSETP.NEU.FTZ.AND P0, PT, R12, R9, PT ;  /* 0x000000090c00720b */ /* 0x000fe40003f1d000 */
[----:B------:R-:W-:Y:S02]  /*9370*/  LOP3.LUT R8, R8, 0x800000, RZ, 0xfc, !PT ;  /* 0x0080000008087812 */ /* 0x000fe400078efcff */
[----:B------:R-:W-:Y:S02]  /*9380*/  SEL R9, RZ, 0xffffffff, !P0 ;  /* 0xffffffffff097807 */ /* 0x000fe40004000000 */
[----:B------:R-:W-:Y:S02]  /*9390*/  LOP3.LUT R13, R13, R8, RZ, 0xc0, !PT ;  /* 0x000000080d0d7212 */ /* 0x000fe400078ec0ff */
[----:B------:R-:W-:-:S02]  /*93a0*/  IADD3 R9, -R9, RZ, RZ ;  /* 0x000000ff09097210 */ /* 0x000fc40007ffe1ff */
[-C--:B------:R-:W-:Y:S02]  /*93b0*/  SHF.R.U32.HI R13, RZ, R24.reuse, R13 ;  /* 0x00000018ff0d7219 */ /* 0x080fe4000001160d */
[--C-:B------:R-:W-:Y:S01]  /*93c0*/  LOP3.LUT P1, RZ, R9, R24, R8.reuse, 0xf8, !PT ;  /* 0x0000001809ff7212 */ /* 0x100fe2000782f808 */
[----:B------:R-:W-:Y:S01]  /*93d0*/  VIADD R9, R21, 0xffffff04 ;  /* 0xffffff0415097836 */ /* 0x000fe20000000000 */
[C---:B------:R-:W-:Y:S02]  /*93e0*/  LOP3.LUT P0, RZ, R13.reuse, 0x1, RZ, 0xc0, !PT ;  /* 0x000000010dff7812 */ /* 0x040fe4000780c0ff */
[----:B------:R-:W-:Y:S02]  /*93f0*/  LOP3.LUT P2, RZ, R13, 0x2, RZ, 0xc0, !PT ;  /* 0x000000020dff7812 */ /* 0x000fe4000784c0ff */
[----:B------:R-:W-:Y:S02]  /*9400*/  SHF.R.U32.HI R8, RZ, R9, R8 ;  /* 0x00000009ff087219 */ /* 0x000fe40000011608 */
[----:B------:R-:W-:-:S02]  /*9410*/  PLOP3.LUT P0, PT, P0, P1, P2, 0xe0, 0x0 ;  /* 0x000000000000781c */ /* 0x000fc40000703c20 */
[----:B------:R-:W-:Y:S02]  /*9420*/  LOP3.LUT P1, RZ, R3, 0x7fffff, RZ, 0xc0, !PT ;  /* 0x007fffff03ff7812 */ /* 0x000fe4000782c0ff */
[----:B------:R-:W-:-:S05]  /*9430*/  SEL R0, RZ, 0x1, !P0 ;  /* 0x00000001ff007807 */ /* 0x000fca0004000000 */
[----:B------:R-:W-:-:S05]  /*9440*/  IMAD.MOV R0, RZ, RZ, -R0 ;  /* 0x000000ffff007224 */ /* 0x000fca00078e0a00 */
[----:B------:R-:W-:-:S13]  /*9450*/  ISETP.GE.AND P0, PT, R0, RZ, PT ;  /* 0x000000ff0000720c */ /* 0x000fda0003f06270 */
[----:B------:R-:W-:-:S04]  /*9460*/  @!P0 VIADD R8, R8, 0x1 ;  /* 0x0000000108088836 */ /* 0x000fc80000000000 */
[----:B------:R-:W-:-:S05]  /*9470*/  @!P1 IMAD.SHL.U32 R8, R8, 0x2, RZ ;  /* 0x0000000208089824 */ /* 0x000fca00078e00ff */
[----:B------:R-:W-:Y:S01]  /*9480*/  LOP3.LUT R8, R8, 0x80000000, R3, 0xf8, !PT ;  /* 0x8000000008087812 */ /* 0x000fe200078ef803 */
[----:B------:R-:W-:Y:S06]  /*9490*/  BRA `(.L_x_141) ;  /* 0x0000000000047947 */ /* 0x000fec0003800000 */
.L_x_142:
[----:B------:R1:W2:Y:S02]  /*94a0*/  MUFU.RCP R8, R3 ;  /* 0x0000000300087308 */ /* 0x0002a40000001000 */
.L_x_141:
[----:B------:R-:W-:Y:S05]  /*94b0*/  BSYNC B2 ;  /* 0x0000000000027941 */ /* 0x000fea0003800000 */
.L_x_139:
[----:B--2---:R-:W-:Y:S02]  /*94c0*/  IMAD.MOV.U32 R0, RZ, RZ, R8 ;  /* 0x000000ffff007224 */ /* 0x004fe400078e0008 */
[----:B------:R-:W-:Y:S02]  /*94d0*/  IMAD.MOV.U32 R8, RZ, RZ, R14 ;  /* 0x000000ffff087224 */ /* 0x000fe400078e000e */
[----:B------:R-:W-:-:S04]  /*94e0*/  IMAD.MOV.U32 R9, RZ, RZ, 0x0 ;  /* 0x00000000ff097424 */ /* 0x000fc800078e00ff */
[----:B-1----:R-:W-:Y:S05]  /*94f0*/  RET.REL.NODEC R8 `(_ZN7cutlass13device_kernelINS_4fmha6kernel28FmhaKernelTmaWarpSpecializedINS1_10collective30FmhaMainloopTmaWarpSpecializedINS_6half_tEffN4cute5tupleIJNS7_1CILi128EEENS9_ILi64EEENS9_ILi32EEEEEENS8_IJiNS9_ILi1EEENS8_IJiiEEEEEESG_SG_NS4_12CausalFusionEJNS2_6OptionILNS2_3TagE0ENS9_ILb1EEEEENSI_ILSJ_2ESK_EEEEENS4_15FmhaFwdEpilogueIS6_fNS8_IJSB_SC_SB_EEEEENS2_23PersistentTileSchedulerEJSL_SM_EEEEEvNT_6ParamsE) ;  /* 0xffffff6808c07950 */ /* 0x002fea0003c3ffff */
.L_x_143:
[----:B------:R-:W-:-:S00]  /*9500*/  BRA `(.L_x_143) ;  /* 0xfffffffc00fc7947 */ /* 0x000fc0000383ffff */
[----:B------:R-:W-:-:S00]  /*9510*/  NOP ;  /* 0x0000000000007918 */ /* 0x000fc00000000000 */
        /* <DEDUP_REMOVED lines=14> */
.L_x_144:


//--------------------- .nv.global.init           --------------------------
	.section	.nv.global.init,"aw",@progbits
.nv.global.init:
	.type		$str$24,@object
	.size		$str$24,($str$25 - $str$24)
$str$24:
        /*0000*/ 	.byte	0x28, 0x61, 0x64, 0x64, 0x72, 0x65, 0x73, 0x73, 0x20, 0x26, 0x20, 0x6d, 0x61, 0x73, 0x6b, 0x29
        /*0010*/ 	.byte	0x20, 0x3d, 0x3d, 0x20, 0x30, 0x00
	.type		$str$25,@object
	.size		$str$25,(__unnamed_1 - $str$25)
$str$25:
        /*0016*/ 	.byte	0x2f, 0x74, 0x6d, 0x70, 0x2f, 0x63, 0x75, 0x74, 0x6c, 0x61, 0x73, 0x73, 0x5f, 0x73, 0x77, 0x65
        /*0026*/ 	.byte	0x65, 0x70, 0x5f, 0x73, 0x72, 0x63, 0x2f, 0x69, 0x6e, 0x63, 0x6c, 0x75, 0x64, 0x65, 0x2f, 0x63
        /*0036*/ 	.byte	0x75, 0x74, 0x65, 0x2f, 0x70, 0x6f, 0x69, 0x6e, 0x74, 0x65, 0x72, 0x5f, 0x66, 0x6c, 0x61, 0x67
        /*0046*/ 	.byte	0x67, 0x65, 0x64, 0x2e, 0x68, 0x70, 0x70, 0x00
	.type		__unnamed_1,@object
	.size		__unnamed_1,(.L_0 - __unnamed_1)
__unnamed_1:
        /*004e*/ 	.byte	0x61, 0x75, 0x74, 0x6f, 0x20, 0x63, 0x75, 0x74, 0x65, 0x3a, 0x3a, 0x61, 0x73, 0x5f, 0x70, 0x6f
        /* <DEDUP_REMOVED lines=27> */
        /*020e*/ 	.byte	0x3e, 0x3e, 0x5d, 0x00
.L_0:


//--------------------- .nv.shared._ZN7cutlass13device_kernelINS_4fmha6kernel28FmhaKernelTmaWarpSpecializedINS1_10collective30FmhaMainloopTmaWarpSpecializedINS_6half_tEffN4cute5tupleIJNS7_1CILi128EEENS9_ILi64EEENS9_ILi32EEEEEENS8_IJiNS9_ILi1EEENS8_IJiiEEEEEESG_SG_NS4_12CausalFusionEJNS2_6OptionILNS2_3TagE0ENS9_ILb1EEEEENSI_ILSJ_2ESK_EEEEENS4_15FmhaFwdEpilogueIS6_fNS8_IJSB_SC_SB_EEEEENS2_23PersistentTileSchedulerEJSL_SM_EEEEEvNT_6ParamsE --------------------------
	.section	.nv.shared._ZN7cutlass13device_kernelINS_4fmha6kernel28FmhaKernelTmaWarpSpecializedINS1_10collective30FmhaMainloopTmaWarpSpecializedINS_6half_tEffN4cute5tupleIJNS7_1CILi128EEENS9_ILi64EEENS9_ILi32EEEEEENS8_IJiNS9_ILi1EEENS8_IJiiEEEEEESG_SG_NS4_12CausalFusionEJNS2_6OptionILNS2_3TagE0ENS9_ILb1EEEEENSI_ILSJ_2ESK_EEEEENS4_15FmhaFwdEpilogueIS6_fNS8_IJSB_SC_SB_EEEEENS2_23PersistentTileSchedulerEJSL_SM_EEEEEvNT_6ParamsE,"aw",@nobits
	.sectionflags	@""
	.align	16
	.zero		1024


//--------------------- .nv.shared.reserved.0     --------------------------
	.section	.nv.shared.reserved.0,"aw",@nobits
	.weak		__nv_reservedSMEM_offset_0_alias
	.size		__nv_reservedSMEM_offset_0_alias, 0, 0
	.other		__nv_reservedSMEM_offset_0_alias,@"STO_CUDA_RESERVED_SHARED STV_DEFAULT"
__nv_reservedSMEM_offset_0_alias:
	.zero		0


//--------------------- .nv.global                --------------------------
	.section	.nv.global,"aw",@nobits
.nv.global:
	.type		_ZN39_INTERNAL_930d4831_4_k_cu_b6b0446e_32574cute1_E,@object
	.size		_ZN39_INTERNAL_930d4831_4_k_cu_b6b0446e_32574cute1_E,(_ZN39_INTERNAL_930d4831_4_k_cu_b6b0446e_32574cuda3std3__45__cpo6cbeginE - _ZN39_INTERNAL_930d4831_4_k_cu_b6b0446e_32574cute1_E)
_ZN39_INTERNAL_930d4831_4_k_cu_b6b0446e_32574cute1_E:
	.zero		1
	.type		_ZN39_INTERNAL_930d4831_4_k_cu_b6b0446e_32574cuda3std3__45__cpo6cbeginE,@object
	.size		_ZN39_INTERNAL_930d4831_4_k_cu_b6b0446e_32574cuda3std3__45__cpo6cbeginE,(_ZN39_INTERNAL_930d4831_4_k_cu_b6b0446e_32574cuda3std3__48in_placeE - _ZN39_INTERNAL_930d4831_4_k_cu_b6b0446e_32574cuda3std3__45__cpo6cbeginE)
_ZN39_INTERNAL_930d4831_4_k_cu_b6b0446e_32574cuda3std3__45__cpo6cbeginE:
	.zero		1
	.type		_ZN39_INTERNAL_930d4831_4_k_cu_b6b0446e_32574cuda3std3__48in_placeE,@object
	.size		_ZN39_INTERNAL_930d4831_4_k_cu_b6b0446e_32574cuda3std3__48in_placeE,(_ZN39_INTERNAL_930d4831_4_k_cu_b6b0446e_32574cuda3std6ranges3__45__cpo9iter_moveE - _ZN39_INTERNAL_930d4831_4_k_cu_b6b0446e_32574cuda3std3__48in_placeE)
_ZN39_INTERNAL_930d4831_4_k_cu_b6b0446e_32574cuda3std3__48in_placeE:
	.zero		1
	.type		_ZN39_INTERNAL_930d4831_4_k_cu_b6b0446e_32574cuda3std6ranges3__45__cpo9iter_moveE,@object
	.size		_ZN39_INTERNAL_930d4831_4_k_cu_b6b0446e_32574cuda3std6ranges3__45__cpo9iter_moveE,(_ZN39_INTERNAL_930d4831_4_k_cu_b6b0446e_32574cuda3std3__45__cpo5beginE - _ZN39_INTERNAL_930d4831_4_k_cu_b6b0446e_32574cuda3std6ranges3__45__cpo9iter_moveE)
_ZN39_INTERNAL_930d4831_4_k_cu_b6b0446e_32574cuda3std6ranges3__45__cpo9iter_moveE:
	.zero		1
	.type		_ZN39_INTERNAL_930d4831_4_k_cu_b6b0446e_32574cuda3std3__45__cpo5beginE,@object
	.size		_ZN39_INTERNAL_930d4831_4_k_cu_b6b0446e_32574cuda3std3__45__cpo5beginE,(_ZN39_INTERNAL_930d4831_4_k_cu_b6b0446e_32574cuda3std3__441_GLOBAL__N__930d4831_4_k_cu_b6b0446e_32576ignoreE - _ZN39_INTERNAL_930d4831_4_k_cu_b6b0446e_32574cuda3std3__45__cpo5beginE)
_ZN39_INTERNAL_930d4831_4_k_cu_b6b0446e_32574cuda3std3__45__cpo5beginE:
	.zero		1
	.type		_ZN39_INTERNAL_930d4831_4_k_cu_b6b0446e_32574cuda3std3__441_GLOBAL__N__930d4831_4_k_cu_b6b0446e_32576ignoreE,@object
	.size		_ZN39_INTERNAL_930d4831_4_k_cu_b6b0446e_32574cuda3std3__441_GLOBAL__N__930d4831_4_k_cu_b6b0446e_32576ignoreE,(_ZN39_INTERNAL_930d4831_4_k_cu_b6b0446e_32574cute7productE - _ZN39_INTERNAL_930d4831_4_k_cu_b6b0446e_32574cuda3std3__441_GLOBAL__N__930d4831_4_k_cu_b6b0446e_32576ignoreE)
_ZN39_INTERNAL_930d4831_4_k_cu_b6b0446e_32574cuda3std3__441_GLOBAL__N__930d4831_4_k_cu_b6b0446e_32576ignoreE:
	.zero		1
	.type		_ZN39_INTERNAL_930d4831_4_k_cu_b6b0446e_32574cute7productE,@object
	.size		_ZN39_INTERNAL_930d4831_4_k_cu_b6b0446e_32574cute7productE,(_ZN39_INTERNAL_930d4831_4_k_cu_b6b0446e_32574cuda3std3__45__cpo3endE - _ZN39_INTERNAL_930d4831_4_k_cu_b6b0446e_32574cute7productE)
_ZN39_INTERNAL_930d4831_4_k_cu_b6b0446e_32574cute7productE:
	.zero		1
	.type		_ZN39_INTERNAL_930d4831_4_k_cu_b6b0446e_32574cuda3std3__45__cpo3endE,@object
	.size		_ZN39_INTERNAL_930d4831_4_k_cu_b6b0446e_32574cuda3std3__45__cpo3endE,(_ZN39_INTERNAL_930d4831_4_k_cu_b6b0446e_32574cuda3std3__419piecewise_constructE - _ZN39_INTERNAL_930d4831_4_k_cu_b6b0446e_32574cuda3std3__45__cpo3endE)
_ZN39_INTERNAL_930d4831_4_k_cu_b6b0446e_32574cuda3std3__45__cpo3endE:
	.zero		1
	.type		_ZN39_INTERNAL_930d4831_4_k_cu_b6b0446e_32574cuda3std3__419piecewise_constructE,@object
	.size		_ZN39_INTERNAL_930d4831_4_k_cu_b6b0446e_32574cuda3std3__419piecewise_constructE,(_ZN39_INTERNAL_930d4831_4_k_cu_b6b0446e_32574cuda3std3__45__cpo4cendE - _ZN39_INTERNAL_930d4831_4_k_cu_b6b0446e_32574cuda3std3__419piecewise_constructE)
_ZN39_INTERNAL_930d4831_4_k_cu_b6b0446e_32574cuda3std3__419piecewise_constructE:
	.zero		1
	.type		_ZN39_INTERNAL_930d4831_4_k_cu_b6b0446e_32574cuda3std3__45__cpo4cendE,@object
	.size		_ZN39_INTERNAL_930d4831_4_k_cu_b6b0446e_32574cuda3std3__45__cpo4cendE,(_ZN39_INTERNAL_930d4831_4_k_cu_b6b0446e_32574cuda3std6ranges3__45__cpo4swapE - _ZN39_INTERNAL_930d4831_4_k_cu_b6b0446e_32574cuda3std3__45__cpo4cendE)
_ZN39_INTERNAL_930d4831_4_k_cu_b6b0446e_32574cuda3std3__45__cpo4cendE:
	.zero		1
	.type		_ZN39_INTERNAL_930d4831_4_k_cu_b6b0446e_32574cuda3std6ranges3__45__cpo4swapE,@object
	.size		_ZN39_INTERNAL_930d4831_4_k_cu_b6b0446e_32574cuda3std6ranges3__45__cpo4swapE,(.L_8 - _ZN39_INTERNAL_930d4831_4_k_cu_b6b0446e_32574cuda3std6ranges3__45__cpo4swapE)
_ZN39_INTERNAL_930d4831_4_k_cu_b6b0446e_32574cuda3std6ranges3__45__cpo4swapE:
	.zero		1
.L_8:


//--------------------- .nv.constant0._ZN7cutlass13device_kernelINS_4fmha6kernel28FmhaKernelTmaWarpSpecializedINS1_10collective30FmhaMainloopTmaWarpSpecializedINS_6half_tEffN4cute5tupleIJNS7_1CILi128EEENS9_ILi64EEENS9_ILi32EEEEEENS8_IJiNS9_ILi1EEENS8_IJiiEEEEEESG_SG_NS4_12CausalFusionEJNS2_6OptionILNS2_3TagE0ENS9_ILb1EEEEENSI_ILSJ_2ESK_EEEEENS4_15FmhaFwdEpilogueIS6_fNS8_IJSB_SC_SB_EEEEENS2_23PersistentTileSchedulerEJSL_SM_EEEEEvNT_6ParamsE --------------------------
	.section	.nv.constant0._ZN7cutlass13device_kernelINS_4fmha6kernel28FmhaKernelTmaWarpSpecializedINS1_10collective30FmhaMainloopTmaWarpSpecializedINS_6half_tEffN4cute5tupleIJNS7_1CILi128EEENS9_ILi64EEENS9_ILi32EEEEEENS8_IJiNS9_ILi1EEENS8_IJiiEEEEEESG_SG_NS4_12CausalFusionEJNS2_6OptionILNS2_3TagE0ENS9_ILb1EEEEENSI_ILSJ_2ESK_EEEEENS4_15FmhaFwdEpilogueIS6_fNS8_IJSB_SC_SB_EEEEENS2_23PersistentTileSchedulerEJSL_SM_EEEEEvNT_6ParamsE,"a",@progbits
	.sectionflags	@""
	.align	4
.nv.constant0._ZN7cutlass13device_kernelINS_4fmha6kernel28FmhaKernelTmaWarpSpecializedINS1_10collective30FmhaMainloopTmaWarpSpecializedINS_6half_tEffN4cute5tupleIJNS7_1CILi128EEENS9_ILi64EEENS9_ILi32EEEEEENS8_IJiNS9_ILi1EEENS8_IJiiEEEEEESG_SG_NS4_12CausalFusionEJNS2_6OptionILNS2_3TagE0ENS9_ILb1EEEEENSI_ILSJ_2ESK_EEEEENS4_15FmhaFwdEpilogueIS6_fNS8_IJSB_SC_SB_EEEEENS2_23PersistentTileSchedulerEJSL_SM_EEEEEvNT_6ParamsE:
	.zero		2688


//--------------------- SYMBOLS --------------------------

	.type		.nv.reservedSmem.offset0,@object
	.size		.nv.reservedSmem.offset0,0x4
	.type		__assertfail,@function
